	.target	sm_80

	.elftype	@"ET_EXEC"


//--------------------- .note.nv.tkinfo           --------------------------
	.section	.note.nv.tkinfo,"",@"SHT_NOTE"
	.sectionflags	@"SHF_NOTE_NV_TKINFO"
	.tkinfo
        /*0018*/ 	.word	0x00000002
        /*0030*/ 	.string	""
        /*0030*/ 	.string	"ptxas"
        /*0030*/ 	.string	"Cuda compilation tools, release 13.0, V13.0.88"
        /*0030*/ 	.string	"Build cuda_13.0.r13.0/compiler.36424714_0"
        /*0030*/ 	.string	"-v  -suppress-debug-info  -lineinfo  -arch sm_80 "



//--------------------- .note.nv.cuinfo           --------------------------
	.section	.note.nv.cuinfo,"",@"SHT_NOTE"
	.sectionflags	@"SHF_NOTE_NV_CUINFO"
        /*0018*/ 	.short	0x0002
        /*001a*/ 	.short	0x0050
        /*001c*/ 	.short	0x0082
	.zero		2


//--------------------- .nv.info                  --------------------------
	.section	.nv.info,"",@"SHT_CUDA_INFO"
	.align	4


	//----- nvinfo : EIATTR_REGCOUNT
	.align		4
        /*0000*/ 	.byte	0x04, 0x2f
        /*0002*/ 	.short	(.L_1 - .L_0)
	.align		4
.L_0:
        /*0004*/ 	.word	index@(matmul_kernel)
        /*0008*/ 	.word	0x000000ff


	//----- nvinfo : EIATTR_FRAME_SIZE
	.align		4
.L_1:
        /*000c*/ 	.byte	0x04, 0x11
        /*000e*/ 	.short	(.L_3 - .L_2)
	.align		4
.L_2:
        /*0010*/ 	.word	index@(matmul_kernel)
        /*0014*/ 	.word	0x00000000


	//----- nvinfo : EIATTR_MIN_STACK_SIZE
	.align		4
.L_3:
        /*0018*/ 	.byte	0x04, 0x12
        /*001a*/ 	.short	(.L_5 - .L_4)
	.align		4
.L_4:
        /*001c*/ 	.word	index@(matmul_kernel)
        /*0020*/ 	.word	0x00000000
.L_5:


//--------------------- .nv.info.matmul_kernel    --------------------------
	.section	.nv.info.matmul_kernel,"",@"SHT_CUDA_INFO"
	.sectionflags	@""
	.align	4


	//----- nvinfo : EIATTR_CUDA_API_VERSION
	.align		4
        /*0000*/ 	.byte	0x04, 0x37
        /*0002*/ 	.short	(.L_7 - .L_6)
.L_6:
        /*0004*/ 	.word	0x00000082


	//----- nvinfo : EIATTR_SW2861232_WAR
	.align		4
.L_7:
        /*0008*/ 	.byte	0x01, 0x35
	.zero		2


	//----- nvinfo : EIATTR_PARAM_CBANK
	.align		4
        /*000c*/ 	.byte	0x04, 0x0a
        /*000e*/ 	.short	(.L_9 - .L_8)
	.align		4
.L_8:
        /*0010*/ 	.word	index@(.nv.constant0.matmul_kernel)
        /*0014*/ 	.short	0x0160
        /*0016*/ 	.short	0x0050


	//----- nvinfo : EIATTR_CBANK_PARAM_SIZE
	.align		4
.L_9:
        /*0018*/ 	.byte	0x03, 0x19
        /*001a*/ 	.short	0x0050


	//----- nvinfo : EIATTR_KPARAM_INFO
	.align		4
        /*001c*/ 	.byte	0x04, 0x17
        /*001e*/ 	.short	(.L_11 - .L_10)
.L_10:
        /*0020*/ 	.word	0x00000000
        /*0024*/ 	.short	0x000d
        /*0026*/ 	.short	0x0048
        /*0028*/ 	.byte	0x00, 0xf4, 0x21, 0x00


	//----- nvinfo : EIATTR_KPARAM_INFO
	.align		4
.L_11:
        /*002c*/ 	.byte	0x04, 0x17
        /*002e*/ 	.short	(.L_13 - .L_12)
.L_12:
        /*0030*/ 	.word	0x00000000
        /*0034*/ 	.short	0x000c
        /*0036*/ 	.short	0x0040
        /*0038*/ 	.byte	0x00, 0xf4, 0x21, 0x00


	//----- nvinfo : EIATTR_KPARAM_INFO
	.align		4
.L_13:
        /*003c*/ 	.byte	0x04, 0x17
        /*003e*/ 	.short	(.L_15 - .L_14)
.L_14:
        /*0040*/ 	.word	0x00000000
        /*0044*/ 	.short	0x000b
        /*0046*/ 	.short	0x0038
        /*0048*/ 	.byte	0x00, 0xf0, 0x11, 0x00


	//----- nvinfo : EIATTR_KPARAM_INFO
	.align		4
.L_15:
        /*004c*/ 	.byte	0x04, 0x17
        /*004e*/ 	.short	(.L_17 - .L_16)
.L_16:
        /*0050*/ 	.word	0x00000000
        /*0054*/ 	.short	0x000a
        /*0056*/ 	.short	0x0034
        /*0058*/ 	.byte	0x00, 0xf0, 0x11, 0x00


	//----- nvinfo : EIATTR_KPARAM_INFO
	.align		4
.L_17:
        /*005c*/ 	.byte	0x04, 0x17
        /*005e*/ 	.short	(.L_19 - .L_18)
.L_18:
        /*0060*/ 	.word	0x00000000
        /*0064*/ 	.short	0x0009
        /*0066*/ 	.short	0x0030
        /*0068*/ 	.byte	0x00, 0xf0, 0x11, 0x00


	//----- nvinfo : EIATTR_KPARAM_INFO
	.align		4
.L_19:
        /*006c*/ 	.byte	0x04, 0x17
        /*006e*/ 	.short	(.L_21 - .L_20)
.L_20:
        /*0070*/ 	.word	0x00000000
        /*0074*/ 	.short	0x0008
        /*0076*/ 	.short	0x002c
        /*0078*/ 	.byte	0x00, 0xf0, 0x11, 0x00


	//----- nvinfo : EIATTR_KPARAM_INFO
	.align		4
.L_21:
        /*007c*/ 	.byte	0x04, 0x17
        /*007e*/ 	.short	(.L_23 - .L_22)
.L_22:
        /*0080*/ 	.word	0x00000000
        /*0084*/ 	.short	0x0007
        /*0086*/ 	.short	0x0028
        /*0088*/ 	.byte	0x00, 0xf0, 0x11, 0x00


	//----- nvinfo : EIATTR_KPARAM_INFO
	.align		4
.L_23:
        /*008c*/ 	.byte	0x04, 0x17
        /*008e*/ 	.short	(.L_25 - .L_24)
.L_24:
        /*0090*/ 	.word	0x00000000
        /*0094*/ 	.short	0x0006
        /*0096*/ 	.short	0x0024
        /*0098*/ 	.byte	0x00, 0xf0, 0x11, 0x00


	//----- nvinfo : EIATTR_KPARAM_INFO
	.align		4
.L_25:
        /*009c*/ 	.byte	0x04, 0x17
        /*009e*/ 	.short	(.L_27 - .L_26)
.L_26:
        /*00a0*/ 	.word	0x00000000
        /*00a4*/ 	.short	0x0005
        /*00a6*/ 	.short	0x0020
        /*00a8*/ 	.byte	0x00, 0xf0, 0x11, 0x00


	//----- nvinfo : EIATTR_KPARAM_INFO
	.align		4
.L_27:
        /*00ac*/ 	.byte	0x04, 0x17
        /*00ae*/ 	.short	(.L_29 - .L_28)
.L_28:
        /*00b0*/ 	.word	0x00000000
        /*00b4*/ 	.short	0x0004
        /*00b6*/ 	.short	0x001c
        /*00b8*/ 	.byte	0x00, 0xf0, 0x11, 0x00


	//----- nvinfo : EIATTR_KPARAM_INFO
	.align		4
.L_29:
        /*00bc*/ 	.byte	0x04, 0x17
        /*00be*/ 	.short	(.L_31 - .L_30)
.L_30:
        /*00c0*/ 	.word	0x00000000
        /*00c4*/ 	.short	0x0003
        /*00c6*/ 	.short	0x0018
        /*00c8*/ 	.byte	0x00, 0xf0, 0x11, 0x00


	//----- nvinfo : EIATTR_KPARAM_INFO
	.align		4
.L_31:
        /*00cc*/ 	.byte	0x04, 0x17
        /*00ce*/ 	.short	(.L_33 - .L_32)
.L_32:
        /*00d0*/ 	.word	0x00000000
        /*00d4*/ 	.short	0x0002
        /*00d6*/ 	.short	0x0010
        /*00d8*/ 	.byte	0x00, 0xf4, 0x21, 0x00


	//----- nvinfo : EIATTR_KPARAM_INFO
	.align		4
.L_33:
        /*00dc*/ 	.byte	0x04, 0x17
        /*00de*/ 	.short	(.L_35 - .L_34)
.L_34:
        /*00e0*/ 	.word	0x00000000
        /*00e4*/ 	.short	0x0001
        /*00e6*/ 	.short	0x0008
        /*00e8*/ 	.byte	0x00, 0xf4, 0x21, 0x00


	//----- nvinfo : EIATTR_KPARAM_INFO
	.align		4
.L_35:
        /*00ec*/ 	.byte	0x04, 0x17
        /*00ee*/ 	.short	(.L_37 - .L_36)
.L_36:
        /*00f0*/ 	.word	0x00000000
        /*00f4*/ 	.short	0x0000
        /*00f6*/ 	.short	0x0000
        /*00f8*/ 	.byte	0x00, 0xf4, 0x21, 0x00


	//----- nvinfo : EIATTR_MAXREG_COUNT
	.align		4
.L_37:
        /*00fc*/ 	.byte	0x03, 0x1b
        /*00fe*/ 	.short	0x00ff


	//----- nvinfo : EIATTR_NUM_BARRIERS
	.align		4
        /*0100*/ 	.byte	0x02, 0x4c
        /*0102*/ 	.byte	0x01
	.zero		1


	//----- nvinfo : EIATTR_MERCURY_ISA_VERSION
	.align		4
        /*0104*/ 	.byte	0x03, 0x5f
        /*0106*/ 	.short	0x0000


	//----- nvinfo : EIATTR_EXIT_INSTR_OFFSETS
	.align		4
        /*0108*/ 	.byte	0x04, 0x1c
        /*010a*/ 	.short	(.L_39 - .L_38)


	//   ....[0]....
.L_38:
        /*010c*/ 	.word	0x000065d0


	//   ....[1]....
        /*0110*/ 	.word	0x00006600


	//----- nvinfo : EIATTR_REQNTID
	.align		4
.L_39:
        /*0114*/ 	.byte	0x04, 0x10
        /*0116*/ 	.short	(.L_41 - .L_40)
.L_40:
        /*0118*/ 	.word	0x00000040
        /*011c*/ 	.word	0x00000001
        /*0120*/ 	.word	0x00000001
.L_41:


//--------------------- .nv.callgraph             --------------------------
	.section	.nv.callgraph,"",@"SHT_CUDA_CALLGRAPH"
	.align	4
	.sectionentsize	8
	.align		4
        /*0000*/ 	.word	0x00000000
	.align		4
        /*0004*/ 	.word	0xffffffff
	.align		4
        /*0008*/ 	.word	0x00000000
	.align		4
        /*000c*/ 	.word	0xfffffffe
	.align		4
        /*0010*/ 	.word	0x00000000
	.align		4
        /*0014*/ 	.word	0xfffffffd
	.align		4
        /*0018*/ 	.word	0x00000000
	.align		4
        /*001c*/ 	.word	0xfffffffc


//--------------------- .nv.rel.action            --------------------------
	.section	.nv.rel.action,"",@"SHT_CUDA_RELOCINFO"
	.align	8
	.sectionentsize	8
        /*0000*/ 	.byte	0x73, 0x00, 0x00, 0x00, 0x00, 0x00, 0x00, 0x00, 0x00, 0x00, 0x00, 0x11, 0x25, 0x00, 0x05, 0x36


//--------------------- .nv.constant0.matmul_kernel --------------------------
	.section	.nv.constant0.matmul_kernel,"a",@progbits
	.sectionflags	@""
	.align	4
.nv.constant0.matmul_kernel:
	.zero		432


//--------------------- .text.matmul_kernel       --------------------------
	.section	.text.matmul_kernel,"ax",@progbits
	.sectioninfo	@"SHI_REGISTERS=255"
	.align	128
        .global         matmul_kernel
        .type           matmul_kernel,@function
        .size           matmul_kernel,(.L_x_4 - matmul_kernel)
        .other          matmul_kernel,@"STO_CUDA_ENTRY STV_DEFAULT"
matmul_kernel:
.text.matmul_kernel:
[----:B------:R-:W-:Y:S02]  /*0000*/  IMAD.MOV.U32 R1, RZ, RZ, c[0x0][0x28] ;  /* 0x00000a00ff017624 */ /* 0x000fe400078e00ff */
[----:B------:R-:W-:Y:S01]  /*0010*/  IMAD.MOV.U32 R0, RZ, RZ, 0x1f ;  /* 0x0000001fff007424 */ /* 0x000fe200078e00ff */
[----:B------:R-:W0:Y:S01]  /*0020*/  S2R R5, SR_CTAID.X ;  /* 0x0000000000057919 */ /* 0x000e220000002500 */
[----:B------:R-:W-:Y:S01]  /*0030*/  ULDC.64 UR4, c[0x0][0x118] ;  /* 0x0000460000047ab9 */ /* 0x000fe20000000a00 */
[----:B------:R-:W-:Y:S01]  /*0040*/  CS2R R108, SRZ ;  /* 0x00000000006c7805 */ /* 0x000fe2000001ff00 */
[----:B------:R-:W-:Y:S01]  /*0050*/  CS2R R110, SRZ ;  /* 0x00000000006e7805 */ /* 0x000fe2000001ff00 */
[----:B------:R-:W-:Y:S01]  /*0060*/  IADD3 R0, R0, c[0x0][0x17c], RZ ;  /* 0x00005f0000007a10 */ /* 0x000fe20007ffe0ff */
[----:B------:R-:W1:Y:S01]  /*0070*/  S2R R23, SR_TID.X ;  /* 0x0000000000177919 */ /* 0x000e620000002100 */
[----:B------:R-:W-:Y:S01]  /*0080*/  CS2R R16, SRZ ;  /* 0x0000000000107805 */ /* 0x000fe2000001ff00 */
[----:B------:R-:W-:Y:S01]  /*0090*/  CS2R R18, SRZ ;  /* 0x0000000000127805 */ /* 0x000fe2000001ff00 */
[----:B------:R-:W-:Y:S01]  /*00a0*/  SHF.R.S32.HI R3, RZ, 0x1f, R0 ;  /* 0x0000001fff037819 */ /* 0x000fe20000011400 */
[----:B------:R-:W-:Y:S01]  /*00b0*/  CS2R R124, SRZ ;  /* 0x00000000007c7805 */ /* 0x000fe2000001ff00 */
[----:B------:R-:W-:Y:S01]  /*00c0*/  CS2R R126, SRZ ;  /* 0x00000000007e7805 */ /* 0x000fe2000001ff00 */
[----:B------:R-:W-:Y:S01]  /*00d0*/  CS2R R12, SRZ ;  /* 0x00000000000c7805 */ /* 0x000fe2000001ff00 */
[----:B------:R-:W-:Y:S01]  /*00e0*/  LEA.HI R3, R3, R0, RZ, 0x5 ;  /* 0x0000000003037211 */ /* 0x000fe200078f28ff */
[----:B------:R-:W-:-:S03]  /*00f0*/  CS2R R14, SRZ ;  /* 0x00000000000e7805 */ /* 0x000fc6000001ff00 */
[----:B------:R-:W-:-:S05]  /*0100*/  SHF.R.S32.HI R3, RZ, 0x5, R3 ;  /* 0x00000005ff037819 */ /* 0x000fca0000011403 */
[----:B------:R-:W-:Y:S01]  /*0110*/  IMAD.SHL.U32 R4, R3, 0x8, RZ ;  /* 0x0000000803047824 */ /* 0x000fe200078e00ff */
[----:B0-----:R-:W-:-:S04]  /*0120*/  IABS R8, R5 ;  /* 0x0000000500087213 */ /* 0x001fc80000000000 */
[-C--:B------:R-:W-:Y:S02]  /*0130*/  IABS R7, R4.reuse ;  /* 0x0000000400077213 */ /* 0x080fe40000000000 */
[----:B------:R-:W-:Y:S02]  /*0140*/  IABS R10, R4 ;  /* 0x00000004000a7213 */ /* 0x000fe40000000000 */
[----:B------:R-:W0:Y:S01]  /*0150*/  I2F.RP R0, R7 ;  /* 0x0000000700007306 */ /* 0x000e220000209400 */
[----:B-1----:R-:W-:-:S07]  /*0160*/  LOP3.LUT R222, R23, 0x3f, RZ, 0xc0, !PT ;  /* 0x0000003f17de7812 */ /* 0x002fce00078ec0ff */
[----:B0-----:R-:W0:Y:S02]  /*0170*/  MUFU.RCP R0, R0 ;  /* 0x0000000000007308 */ /* 0x001e240000001000 */
[----:B0-----:R-:W-:Y:S01]  /*0180*/  IADD3 R2, R0, 0xffffffe, RZ ;  /* 0x0ffffffe00027810 */ /* 0x001fe20007ffe0ff */
[----:B------:R-:W-:-:S05]  /*0190*/  IMAD.MOV R0, RZ, RZ, -R10 ;  /* 0x000000ffff007224 */ /* 0x000fca00078e0a0a */
[----:B------:R0:W1:Y:S02]  /*01a0*/  F2I.FTZ.U32.TRUNC.NTZ R3, R2 ;  /* 0x0000000200037305 */ /* 0x000064000021f000 */
[----:B0-----:R-:W-:Y:S02]  /*01b0*/  IMAD.MOV.U32 R2, RZ, RZ, RZ ;  /* 0x000000ffff027224 */ /* 0x001fe400078e00ff */
[----:B-1----:R-:W-:-:S04]  /*01c0*/  IMAD.MOV R6, RZ, RZ, -R3 ;  /* 0x000000ffff067224 */ /* 0x002fc800078e0a03 */
[----:B------:R-:W-:Y:S02]  /*01d0*/  IMAD R9, R6, R7, RZ ;  /* 0x0000000706097224 */ /* 0x000fe400078e02ff */
[----:B------:R-:W-:Y:S02]  /*01e0*/  IMAD.MOV.U32 R6, RZ, RZ, R8 ;  /* 0x000000ffff067224 */ /* 0x000fe400078e0008 */
[----:B------:R-:W-:-:S06]  /*01f0*/  IMAD.HI.U32 R3, R3, R9, R2 ;  /* 0x0000000903037227 */ /* 0x000fcc00078e0002 */
[----:B------:R-:W-:-:S04]  /*0200*/  IMAD.HI.U32 R3, R3, R6, RZ ;  /* 0x0000000603037227 */ /* 0x000fc800078e00ff */
[----:B------:R-:W-:-:S05]  /*0210*/  IMAD R0, R3, R0, R6 ;  /* 0x0000000003007224 */ /* 0x000fca00078e0206 */
[----:B------:R-:W-:-:S13]  /*0220*/  ISETP.GT.U32.AND P1, PT, R7, R0, PT ;  /* 0x000000000700720c */ /* 0x000fda0003f24070 */
[----:B------:R-:W-:Y:S01]  /*0230*/  @!P1 IMAD.IADD R0, R0, 0x1, -R7 ;  /* 0x0000000100009824 */ /* 0x000fe200078e0a07 */
[----:B------:R-:W-:Y:S02]  /*0240*/  @!P1 IADD3 R3, R3, 0x1, RZ ;  /* 0x0000000103039810 */ /* 0x000fe40007ffe0ff */
[----:B------:R-:W-:Y:S02]  /*0250*/  ISETP.NE.AND P1, PT, R4, RZ, PT ;  /* 0x000000ff0400720c */ /* 0x000fe40003f25270 */
[----:B------:R-:W-:Y:S02]  /*0260*/  ISETP.GE.U32.AND P0, PT, R0, R7, PT ;  /* 0x000000070000720c */ /* 0x000fe40003f06070 */
[----:B------:R-:W-:-:S04]  /*0270*/  LOP3.LUT R0, R5, R4, RZ, 0x3c, !PT ;  /* 0x0000000405007212 */ /* 0x000fc800078e3cff */
[----:B------:R-:W-:Y:S01]  /*0280*/  ISETP.GE.AND P2, PT, R0, RZ, PT ;  /* 0x000000ff0000720c */ /* 0x000fe20003f46270 */
[----:B------:R-:W-:-:S05]  /*0290*/  IMAD.MOV.U32 R0, RZ, RZ, c[0x0][0x178] ;  /* 0x00005e00ff007624 */ /* 0x000fca00078e00ff */
[----:B------:R-:W-:Y:S02]  /*02a0*/  IADD3 R0, R0, 0x3f, RZ ;  /* 0x0000003f00007810 */ /* 0x000fe40007ffe0ff */
[----:B------:R-:W-:-:S05]  /*02b0*/  @P0 IADD3 R3, R3, 0x1, RZ ;  /* 0x0000000103030810 */ /* 0x000fca0007ffe0ff */
[----:B------:R-:W-:Y:S01]  /*02c0*/  IMAD.MOV.U32 R2, RZ, RZ, R3 ;  /* 0x000000ffff027224 */ /* 0x000fe200078e0003 */
[----:B------:R-:W-:-:S03]  /*02d0*/  SHF.R.S32.HI R3, RZ, 0x1f, R0 ;  /* 0x0000001fff037819 */ /* 0x000fc60000011400 */
[----:B------:R-:W-:Y:S01]  /*02e0*/  @!P2 IMAD.MOV R2, RZ, RZ, -R2 ;  /* 0x000000ffff02a224 */ /* 0x000fe200078e0a02 */
[----:B------:R-:W-:Y:S02]  /*02f0*/  @!P1 LOP3.LUT R2, RZ, R4, RZ, 0x33, !PT ;  /* 0x00000004ff029212 */ /* 0x000fe400078e33ff */
[----:B------:R-:W-:-:S03]  /*0300*/  LEA.HI R3, R3, R0, RZ, 0x6 ;  /* 0x0000000003037211 */ /* 0x000fc600078f30ff */
[----:B------:R-:W-:Y:S02]  /*0310*/  IMAD.SHL.U32 R6, R2, 0x8, RZ ;  /* 0x0000000802067824 */ /* 0x000fe400078e00ff */
[----:B------:R-:W-:-:S03]  /*0320*/  IMAD.MOV R2, RZ, RZ, -R2 ;  /* 0x000000ffff027224 */ /* 0x000fc600078e0a02 */
[----:B------:R-:W-:Y:S01]  /*0330*/  LEA.HI.SX32 R3, R3, -R6, 0x1a ;  /* 0x8000000603037211 */ /* 0x000fe200078fd2ff */
[----:B------:R-:W-:-:S03]  /*0340*/  IMAD R4, R4, R2, R5 ;  /* 0x0000000204047224 */ /* 0x000fc600078e0205 */
[----:B------:R-:W-:Y:S02]  /*0350*/  IMNMX R11, R3, 0x8, PT ;  /* 0x00000008030b7817 */ /* 0x000fe40003800200 */
[----:B------:R-:W-:Y:S02]  /*0360*/  IABS R9, R4 ;  /* 0x0000000400097213 */ /* 0x000fe40000000000 */
[----:B------:R-:W-:-:S04]  /*0370*/  IABS R7, R11 ;  /* 0x0000000b00077213 */ /* 0x000fc80000000000 */
[----:B------:R-:W0:Y:S08]  /*0380*/  I2F.RP R0, R7 ;  /* 0x0000000700007306 */ /* 0x000e300000209400 */
[----:B0-----:R-:W0:Y:S02]  /*0390*/  MUFU.RCP R0, R0 ;  /* 0x0000000000007308 */ /* 0x001e240000001000 */
[----:B0-----:R-:W-:-:S06]  /*03a0*/  IADD3 R3, R0, 0xffffffe, RZ ;  /* 0x0ffffffe00037810 */ /* 0x001fcc0007ffe0ff */
[----:B------:R-:W0:Y:S02]  /*03b0*/  F2I.FTZ.U32.TRUNC.NTZ R3, R3 ;  /* 0x0000000300037305 */ /* 0x000e24000021f000 */
[----:B0-----:R-:W-:-:S04]  /*03c0*/  IMAD.MOV R8, RZ, RZ, -R3 ;  /* 0x000000ffff087224 */ /* 0x001fc800078e0a03 */
[----:B------:R-:W-:Y:S01]  /*03d0*/  IMAD.MOV.U32 R2, RZ, RZ, R8 ;  /* 0x000000ffff027224 */ /* 0x000fe200078e0008 */
[----:B------:R-:W-:-:S03]  /*03e0*/  IABS R8, R11 ;  /* 0x0000000b00087213 */ /* 0x000fc60000000000 */
[----:B------:R-:W-:Y:S02]  /*03f0*/  IMAD R5, R2, R7, RZ ;  /* 0x0000000702057224 */ /* 0x000fe400078e02ff */
[----:B------:R-:W-:Y:S02]  /*0400*/  IMAD.MOV.U32 R2, RZ, RZ, RZ ;  /* 0x000000ffff027224 */ /* 0x000fe400078e00ff */
[----:B------:R-:W-:Y:S02]  /*0410*/  IMAD.MOV R0, RZ, RZ, -R8 ;  /* 0x000000ffff007224 */ /* 0x000fe400078e0a08 */
[----:B------:R-:W-:-:S04]  /*0420*/  IMAD.HI.U32 R2, R3, R5, R2 ;  /* 0x0000000503027227 */ /* 0x000fc800078e0002 */
[----:B------:R-:W-:Y:S02]  /*0430*/  IMAD.MOV.U32 R8, RZ, RZ, c[0x0][0x180] ;  /* 0x00006000ff087624 */ /* 0x000fe400078e00ff */
[----:B------:R-:W-:-:S03]  /*0440*/  IMAD.HI.U32 R2, R2, R9, RZ ;  /* 0x0000000902027227 */ /* 0x000fc600078e00ff */
[----:B------:R-:W-:Y:S01]  /*0450*/  IADD3 R8, R8, 0x3f, RZ ;  /* 0x0000003f08087810 */ /* 0x000fe20007ffe0ff */
[----:B------:R-:W-:-:S05]  /*0460*/  IMAD R0, R2, R0, R9 ;  /* 0x0000000002007224 */ /* 0x000fca00078e0209 */
[----:B------:R-:W-:-:S13]  /*0470*/  ISETP.GT.U32.AND P1, PT, R7, R0, PT ;  /* 0x000000000700720c */ /* 0x000fda0003f24070 */
[----:B------:R-:W-:Y:S01]  /*0480*/  @!P1 IMAD.IADD R0, R0, 0x1, -R7 ;  /* 0x0000000100009824 */ /* 0x000fe200078e0a07 */
[----:B------:R-:W-:Y:S02]  /*0490*/  @!P1 IADD3 R2, R2, 0x1, RZ ;  /* 0x0000000102029810 */ /* 0x000fe40007ffe0ff */
[----:B------:R-:W-:Y:S02]  /*04a0*/  ISETP.NE.AND P1, PT, R11, RZ, PT ;  /* 0x000000ff0b00720c */ /* 0x000fe40003f25270 */
[----:B------:R-:W-:Y:S02]  /*04b0*/  ISETP.GE.U32.AND P0, PT, R0, R7, PT ;  /* 0x000000070000720c */ /* 0x000fe40003f06070 */
[----:B------:R-:W-:-:S04]  /*04c0*/  LOP3.LUT R0, R4, R11, RZ, 0x3c, !PT ;  /* 0x0000000b04007212 */ /* 0x000fc800078e3cff */
[----:B------:R-:W-:-:S07]  /*04d0*/  ISETP.GE.AND P2, PT, R0, RZ, PT ;  /* 0x000000ff0000720c */ /* 0x000fce0003f46270 */
[----:B------:R-:W-:Y:S02]  /*04e0*/  @P0 IADD3 R2, R2, 0x1, RZ ;  /* 0x0000000102020810 */ /* 0x000fe40007ffe0ff */
[----:B------:R-:W-:-:S04]  /*04f0*/  ISETP.GE.AND P0, PT, R8, 0x40, PT ;  /* 0x000000400800780c */ /* 0x000fc80003f06270 */
[----:B------:R-:W-:Y:S01]  /*0500*/  @!P2 IMAD.MOV R2, RZ, RZ, -R2 ;  /* 0x000000ffff02a224 */ /* 0x000fe200078e0a02 */
[----:B------:R-:W-:-:S05]  /*0510*/  @!P1 LOP3.LUT R2, RZ, R11, RZ, 0x33, !PT ;  /* 0x0000000bff029212 */ /* 0x000fca00078e33ff */
[----:B------:R-:W-:-:S04]  /*0520*/  IMAD.MOV R0, RZ, RZ, -R2 ;  /* 0x000000ffff007224 */ /* 0x000fc800078e0a02 */
[----:B------:R-:W-:-:S04]  /*0530*/  IMAD R0, R11, R0, R4 ;  /* 0x000000000b007224 */ /* 0x000fc800078e0204 */
[----:B------:R-:W-:Y:S02]  /*0540*/  IMAD.IADD R3, R6, 0x1, R0 ;  /* 0x0000000106037824 */ /* 0x000fe400078e0200 */
[----:B------:R-:W-:Y:S02]  /*0550*/  IMAD.SHL.U32 R0, R2, 0x20, RZ ;  /* 0x0000002002007824 */ /* 0x000fe400078e00ff */
[----:B------:R-:W-:-:S03]  /*0560*/  IMAD R2, R3, 0x40, R222 ;  /* 0x0000004003027824 */ /* 0x000fc600078e02de */
[C---:B------:R-:W-:Y:S02]  /*0570*/  IADD3 R219, R0.reuse, 0x1, RZ ;  /* 0x0000000100db7810 */ /* 0x040fe40007ffe0ff */
[C---:B------:R-:W-:Y:S02]  /*0580*/  IADD3 R218, R0.reuse, 0x2, RZ ;  /* 0x0000000200da7810 */ /* 0x040fe40007ffe0ff */
[C---:B------:R-:W-:Y:S02]  /*0590*/  IADD3 R217, R0.reuse, 0x3, RZ ;  /* 0x0000000300d97810 */ /* 0x040fe40007ffe0ff */
[C---:B------:R-:W-:Y:S02]  /*05a0*/  IADD3 R216, R0.reuse, 0x4, RZ ;  /* 0x0000000400d87810 */ /* 0x040fe40007ffe0ff */
[C---:B------:R-:W-:Y:S02]  /*05b0*/  IADD3 R215, R0.reuse, 0x5, RZ ;  /* 0x0000000500d77810 */ /* 0x040fe40007ffe0ff */
[----:B------:R-:W-:-:S02]  /*05c0*/  IADD3 R214, R0, 0x6, RZ ;  /* 0x0000000600d67810 */ /* 0x000fc40007ffe0ff */
        /* <DEDUP_REMOVED lines=24> */
[----:B------:R-:W-:Y:S01]  /*0750*/  IADD3 R189, R0, 0x1f, RZ ;  /* 0x0000001f00bd7810 */ /* 0x000fe20007ffe0ff */
[----:B------:R-:W-:Y:S05]  /*0760*/  @!P0 BRA `(.L_x_0) ;  /* 0x000051a000008947 */ /* 0x000fea0003800000 */
[----:B------:R-:W-:Y:S01]  /*0770*/  IABS R21, c[0x0][0x17c] ;  /* 0x00005f0000157a13 */ /* 0x000fe20000000000 */
[----:B------:R-:W-:Y:S01]  /*0780*/  IMAD.MOV.U32 R224, RZ, RZ, c[0x0][0x188] ;  /* 0x00006200ffe07624 */ /* 0x000fe200078e00ff */
[----:B------:R-:W-:Y:S01]  /*0790*/  IABS R48, c[0x0][0x178] ;  /* 0x00005e0000307a13 */ /* 0x000fe20000000000 */
[----:B------:R-:W-:Y:S01]  /*07a0*/  CS2R R104, SRZ ;  /* 0x0000000000687805 */ /* 0x000fe2000001ff00 */
[----:B------:R-:W0:Y:S01]  /*07b0*/  I2F.RP R9, R21 ;  /* 0x0000001500097306 */ /* 0x000e220000209400 */
[----:B------:R-:W-:Y:S01]  /*07c0*/  IABS R14, R191 ;  /* 0x000000bf000e7213 */ /* 0x000fe20000000000 */
[C---:B------:R-:W-:Y:S01]  /*07d0*/  IMAD.SHL.U32 R223, R224.reuse, 0x40, RZ ;  /* 0x00000040e0df7824 */ /* 0x040fe200078e00ff */
[----:B------:R-:W-:Y:S01]  /*07e0*/  IABS R12, R190 ;  /* 0x000000be000c7213 */ /* 0x000fe20000000000 */
[C---:B------:R-:W-:Y:S01]  /*07f0*/  IMAD R252, R224.reuse, 0x1e, RZ ;  /* 0x0000001ee0fc7824 */ /* 0x040fe200078e02ff */
[----:B------:R-:W-:Y:S01]  /*0800*/  IABS R16, R193 ;  /* 0x000000c100107213 */ /* 0x000fe20000000000 */
[C---:B------:R-:W-:Y:S01]  /*0810*/  IMAD R251, R224.reuse, 0x1d, RZ ;  /* 0x0000001de0fb7824 */ /* 0x040fe200078e02ff */
[----:B------:R-:W-:Y:S01]  /*0820*/  IABS R18, R195 ;  /* 0x000000c300127213 */ /* 0x000fe20000000000 */
[----:B------:R-:W1:Y:S01]  /*0830*/  I2F.RP R3, R48 ;  /* 0x0000003000037306 */ /* 0x000e620000209400 */
[----:B------:R-:W-:Y:S01]  /*0840*/  IABS R20, R196 ;  /* 0x000000c400147213 */ /* 0x000fe20000000000 */
[C---:B------:R-:W-:Y:S01]  /*0850*/  IMAD R250, R224.reuse, 0x1c, RZ ;  /* 0x0000001ce0fa7824 */ /* 0x040fe200078e02ff */
[----:B------:R-:W-:Y:S01]  /*0860*/  IABS R22, R197 ;  /* 0x000000c500167213 */ /* 0x000fe20000000000 */
[C---:B------:R-:W-:Y:S01]  /*0870*/  IMAD R249, R224.reuse, 0x1b, RZ ;  /* 0x0000001be0f97824 */ /* 0x040fe200078e02ff */
[----:B------:R-:W-:Y:S01]  /*0880*/  IABS R24, R198 ;  /* 0x000000c600187213 */ /* 0x000fe20000000000 */
[C---:B------:R-:W-:Y:S01]  /*0890*/  IMAD R248, R224.reuse, 0x1a, RZ ;  /* 0x0000001ae0f87824 */ /* 0x040fe200078e02ff */
[----:B------:R-:W-:Y:S01]  /*08a0*/  IABS R26, R199 ;  /* 0x000000c7001a7213 */ /* 0x000fe20000000000 */
[----:B0-----:R-:W0:Y:S01]  /*08b0*/  MUFU.RCP R9, R9 ;  /* 0x0000000900097308 */ /* 0x001e220000001000 */
[----:B------:R-:W-:Y:S01]  /*08c0*/  IABS R28, R200 ;  /* 0x000000c8001c7213 */ /* 0x000fe20000000000 */
[C---:B------:R-:W-:Y:S01]  /*08d0*/  IMAD R247, R224.reuse, 0x19, RZ ;  /* 0x00000019e0f77824 */ /* 0x040fe200078e02ff */
[----:B------:R-:W-:Y:S01]  /*08e0*/  IABS R30, R201 ;  /* 0x000000c9001e7213 */ /* 0x000fe20000000000 */
[C---:B------:R-:W-:Y:S01]  /*08f0*/  IMAD R246, R224.reuse, 0x18, RZ ;  /* 0x00000018e0f67824 */ /* 0x040fe200078e02ff */
[----:B------:R-:W-:Y:S01]  /*0900*/  IABS R17, R202 ;  /* 0x000000ca00117213 */ /* 0x000fe20000000000 */
[C---:B------:R-:W-:Y:S01]  /*0910*/  IMAD R245, R224.reuse, 0x17, RZ ;  /* 0x00000017e0f57824 */ /* 0x040fe200078e02ff */
[----:B------:R-:W-:Y:S01]  /*0920*/  IABS R19, R203 ;  /* 0x000000cb00137213 */ /* 0x000fe20000000000 */
[----:B-1----:R-:W1:Y:S01]  /*0930*/  MUFU.RCP R3, R3 ;  /* 0x0000000300037308 */ /* 0x002e620000001000 */
[----:B------:R-:W-:Y:S01]  /*0940*/  IABS R32, R205 ;  /* 0x000000cd00207213 */ /* 0x000fe20000000000 */
[C---:B------:R-:W-:Y:S01]  /*0950*/  IMAD R244, R224.reuse, 0x16, RZ ;  /* 0x00000016e0f47824 */ /* 0x040fe200078e02ff */
[----:B------:R-:W-:Y:S01]  /*0960*/  IABS R34, R206 ;  /* 0x000000ce00227213 */ /* 0x000fe20000000000 */
[C---:B------:R-:W-:Y:S01]  /*0970*/  IMAD R243, R224.reuse, 0x15, RZ ;  /* 0x00000015e0f37824 */ /* 0x040fe200078e02ff */
[----:B------:R-:W-:Y:S01]  /*0980*/  IABS R36, R207 ;  /* 0x000000cf00247213 */ /* 0x000fe20000000000 */
[C---:B------:R-:W-:Y:S01]  /*0990*/  IMAD R242, R224.reuse, 0x14, RZ ;  /* 0x00000014e0f27824 */ /* 0x040fe200078e02ff */
[----:B------:R-:W-:Y:S01]  /*09a0*/  IABS R38, R210 ;  /* 0x000000d200267213 */ /* 0x000fe20000000000 */
[C---:B------:R-:W-:Y:S01]  /*09b0*/  IMAD R241, R224.reuse, 0x13, RZ ;  /* 0x00000013e0f17824 */ /* 0x040fe200078e02ff */
[----:B0-----:R-:W-:Y:S01]  /*09c0*/  IADD3 R6, R9, 0xffffffe, RZ ;  /* 0x0ffffffe09067810 */ /* 0x001fe20007ffe0ff */
[C---:B------:R-:W-:Y:S01]  /*09d0*/  IMAD R240, R224.reuse, 0x12, RZ ;  /* 0x00000012e0f07824 */ /* 0x040fe200078e02ff */
[----:B------:R-:W-:Y:S01]  /*09e0*/  IABS R40, R211 ;  /* 0x000000d300287213 */ /* 0x000fe20000000000 */
[C---:B------:R-:W-:Y:S01]  /*09f0*/  IMAD R239, R224.reuse, 0x11, RZ ;  /* 0x00000011e0ef7824 */ /* 0x040fe200078e02ff */
[----:B------:R0:W2:Y:S01]  /*0a00*/  F2I.FTZ.U32.TRUNC.NTZ R7, R6 ;  /* 0x0000000600077305 */ /* 0x0000a2000021f000 */
[----:B------:R-:W-:Y:S01]  /*0a10*/  IABS R42, R215 ;  /* 0x000000d7002a7213 */ /* 0x000fe20000000000 */
[C---:B------:R-:W-:Y:S01]  /*0a20*/  IMAD.SHL.U32 R238, R224.reuse, 0x10, RZ ;  /* 0x00000010e0ee7824 */ /* 0x040fe200078e00ff */
[----:B-1----:R-:W-:Y:S01]  /*0a30*/  IADD3 R4, R3, 0xffffffe, RZ ;  /* 0x0ffffffe03047810 */ /* 0x002fe20007ffe0ff */
[C---:B------:R-:W-:Y:S01]  /*0a40*/  IMAD R237, R224.reuse, 0xf, RZ ;  /* 0x0000000fe0ed7824 */ /* 0x040fe200078e02ff */
[----:B------:R-:W-:Y:S01]  /*0a50*/  IABS R44, R216 ;  /* 0x000000d8002c7213 */ /* 0x000fe20000000000 */
[C---:B------:R-:W-:Y:S01]  /*0a60*/  IMAD R236, R224.reuse, 0xe, RZ ;  /* 0x0000000ee0ec7824 */ /* 0x040fe200078e02ff */
[----:B------:R-:W-:Y:S01]  /*0a70*/  IABS R50, R0 ;  /* 0x0000000000327213 */ /* 0x000fe20000000000 */
[----:B------:R1:W3:Y:S01]  /*0a80*/  F2I.FTZ.U32.TRUNC.NTZ R5, R4 ;  /* 0x0000000400057305 */ /* 0x0002e2000021f000 */
[----:B0-----:R-:W-:Y:S01]  /*0a90*/  IMAD.MOV.U32 R6, RZ, RZ, RZ ;  /* 0x000000ffff067224 */ /* 0x001fe200078e00ff */
[----:B------:R-:W-:Y:S01]  /*0aa0*/  IABS R46, R219 ;  /* 0x000000db002e7213 */ /* 0x000fe20000000000 */
[C---:B------:R-:W-:Y:S01]  /*0ab0*/  IMAD R235, R224.reuse, 0xd, RZ ;  /* 0x0000000de0eb7824 */ /* 0x040fe200078e02ff */
[----:B------:R-:W-:Y:S01]  /*0ac0*/  CS2R R106, SRZ ;  /* 0x00000000006a7805 */ /* 0x000fe2000001ff00 */
[C---:B------:R-:W-:Y:S01]  /*0ad0*/  IMAD R234, R224.reuse, 0xc, RZ ;  /* 0x0000000ce0ea7824 */ /* 0x040fe200078e02ff */
[----:B------:R-:W-:Y:S01]  /*0ae0*/  CS2R R108, SRZ ;  /* 0x00000000006c7805 */ /* 0x000fe2000001ff00 */
[----:B------:R-:W-:Y:S01]  /*0af0*/  IMAD R233, R224, 0xb, RZ ;  /* 0x0000000be0e97824 */ /* 0x000fe200078e02ff */
[----:B------:R-:W-:Y:S01]  /*0b00*/  CS2R R110, SRZ ;  /* 0x00000000006e7805 */ /* 0x000fe2000001ff00 */
[----:B--2---:R-:W-:Y:S01]  /*0b10*/  IMAD.MOV R10, RZ, RZ, -R7 ;  /* 0x000000ffff0a7224 */ /* 0x004fe200078e0a07 */
[----:B------:R-:W-:Y:S01]  /*0b20*/  CS2R R112, SRZ ;  /* 0x0000000000707805 */ /* 0x000fe2000001ff00 */
[----:B-1----:R-:W-:Y:S01]  /*0b30*/  IMAD.MOV.U32 R4, RZ, RZ, RZ ;  /* 0x000000ffff047224 */ /* 0x002fe200078e00ff */
[----:B------:R-:W-:Y:S01]  /*0b40*/  CS2R R114, SRZ ;  /* 0x0000000000727805 */ /* 0x000fe2000001ff00 */
[----:B------:R-:W-:Y:S01]  /*0b50*/  IMAD R11, R10, R21, RZ ;  /* 0x000000150a0b7224 */ /* 0x000fe200078e02ff */
[----:B------:R-:W-:Y:S01]  /*0b60*/  IABS R10, R189 ;  /* 0x000000bd000a7213 */ /* 0x000fe20000000000 */
[----:B------:R-:W-:Y:S01]  /*0b70*/  IMAD R232, R224, 0xa, RZ ;  /* 0x0000000ae0e87824 */ /* 0x000fe200078e02ff */
[----:B------:R-:W-:Y:S01]  /*0b80*/  CS2R R116, SRZ ;  /* 0x0000000000747805 */ /* 0x000fe2000001ff00 */
[----:B---3--:R-:W-:Y:S01]  /*0b90*/  IMAD.MOV R9, RZ, RZ, -R5 ;  /* 0x000000ffff097224 */ /* 0x008fe200078e0a05 */
[----:B------:R-:W-:Y:S01]  /*0ba0*/  CS2R R118, SRZ ;  /* 0x0000000000767805 */ /* 0x000fe2000001ff00 */
[----:B------:R-:W-:Y:S01]  /*0bb0*/  IMAD.HI.U32 R7, R7, R11, R6 ;  /* 0x0000000b07077227 */ /* 0x000fe200078e0006 */
[----:B------:R-:W-:Y:S01]  /*0bc0*/  CS2R R120, SRZ ;  /* 0x0000000000787805 */ /* 0x000fe2000001ff00 */
[----:B------:R-:W-:Y:S01]  /*0bd0*/  CS2R R122, SRZ ;  /* 0x00000000007a7805 */ /* 0x000fe2000001ff00 */
[----:B------:R-:W-:Y:S01]  /*0be0*/  CS2R R124, SRZ ;  /* 0x00000000007c7805 */ /* 0x000fe2000001ff00 */
[----:B------:R-:W-:Y:S01]  /*0bf0*/  IMAD R9, R9, R48, RZ ;  /* 0x0000003009097224 */ /* 0x000fe200078e02ff */
[----:B------:R-:W-:Y:S01]  /*0c00*/  CS2R R126, SRZ ;  /* 0x00000000007e7805 */ /* 0x000fe2000001ff00 */
[----:B------:R-:W-:Y:S01]  /*0c10*/  IMAD.HI.U32 R3, R7, R10, RZ ;  /* 0x0000000a07037227 */ /* 0x000fe200078e00ff */
[----:B------:R-:W-:Y:S01]  /*0c20*/  CS2R R148, SRZ ;  /* 0x0000000000947805 */ /* 0x000fe2000001ff00 */
[----:B------:R-:W-:Y:S01]  /*0c30*/  CS2R R150, SRZ ;  /* 0x0000000000967805 */ /* 0x000fe2000001ff00 */
[----:B------:R-:W-:Y:S01]  /*0c40*/  CS2R R72, SRZ ;  /* 0x0000000000487805 */ /* 0x000fe2000001ff00 */
[----:B------:R-:W-:Y:S01]  /*0c50*/  IMAD.HI.U32 R4, R5, R9, R4 ;  /* 0x0000000905047227 */ /* 0x000fe200078e0004 */
[----:B------:R-:W-:Y:S01]  /*0c60*/  IABS R9, R192 ;  /* 0x000000c000097213 */ /* 0x000fe20000000000 */
[----:B------:R-:W-:-:S02]  /*0c70*/  CS2R R74, SRZ ;  /* 0x00000000004a7805 */ /* 0x000fc4000001ff00 */
[----:B------:R-:W-:-:S04]  /*0c80*/  IMAD.HI.U32 R5, R7, R14, RZ ;  /* 0x0000000e07057227 */ /* 0x000fc800078e00ff */
[----:B------:R-:W-:Y:S02]  /*0c90*/  IMAD.MOV R3, RZ, RZ, -R3 ;  /* 0x000000ffff037224 */ /* 0x000fe400078e0a03 */
[----:B------:R-:W-:Y:S02]  /*0ca0*/  IMAD.MOV R11, RZ, RZ, -R5 ;  /* 0x000000ffff0b7224 */ /* 0x000fe400078e0a05 */
[----:B------:R-:W-:-:S04]  /*0cb0*/  IMAD.HI.U32 R6, R7, R12, RZ ;  /* 0x0000000c07067227 */ /* 0x000fc800078e00ff */
[C---:B------:R-:W-:Y:S02]  /*0cc0*/  IMAD R5, R21.reuse, R3, R10 ;  /* 0x0000000315057224 */ /* 0x040fe400078e020a */
[----:B------:R-:W-:Y:S02]  /*0cd0*/  IMAD.MOV.U32 R10, RZ, RZ, R9 ;  /* 0x000000ffff0a7224 */ /* 0x000fe400078e0009 */
[----:B------:R-:W-:Y:S01]  /*0ce0*/  IMAD.MOV R6, RZ, RZ, -R6 ;  /* 0x000000ffff067224 */ /* 0x000fe200078e0a06 */
[C---:B------:R-:W-:Y:S01]  /*0cf0*/  ISETP.GT.U32.AND P1, PT, R21.reuse, R5, PT ;  /* 0x000000051500720c */ /* 0x040fe20003f24070 */
[----:B------:R-:W-:Y:S01]  /*0d00*/  IMAD R11, R21, R11, R14 ;  /* 0x0000000b150b7224 */ /* 0x000fe200078e020e */
[----:B------:R-:W-:Y:S01]  /*0d10*/  IABS R14, R194 ;  /* 0x000000c2000e7213 */ /* 0x000fe20000000000 */
[----:B------:R-:W-:-:S03]  /*0d20*/  IMAD.HI.U32 R3, R7, R10, RZ ;  /* 0x0000000a07037227 */ /* 0x000fc600078e00ff */
[----:B------:R-:W-:Y:S01]  /*0d30*/  ISETP.GT.U32.AND P2, PT, R21, R11, PT ;  /* 0x0000000b1500720c */ /* 0x000fe20003f44070 */
[----:B------:R-:W-:-:S04]  /*0d40*/  IMAD.HI.U32 R9, R7, R16, RZ ;  /* 0x0000001007097227 */ /* 0x000fc800078e00ff */
[C---:B------:R-:W-:Y:S02]  /*0d50*/  IMAD R6, R21.reuse, R6, R12 ;  /* 0x0000000615067224 */ /* 0x040fe400078e020c */
[----:B------:R-:W-:Y:S02]  /*0d60*/  IMAD.MOV R12, RZ, RZ, -R3 ;  /* 0x000000ffff0c7224 */ /* 0x000fe400078e0a03 */
[----:B------:R-:W-:Y:S01]  /*0d70*/  IMAD.MOV R13, RZ, RZ, -R9 ;  /* 0x000000ffff0d7224 */ /* 0x000fe200078e0a09 */
[----:B------:R-:W-:Y:S01]  /*0d80*/  ISETP.GT.U32.AND P5, PT, R21, R6, PT ;  /* 0x000000061500720c */ /* 0x000fe20003fa4070 */
[----:B------:R-:W-:-:S04]  /*0d90*/  IMAD.HI.U32 R3, R7, R14, RZ ;  /* 0x0000000e07037227 */ /* 0x000fc800078e00ff */
[----:B------:R-:W-:-:S04]  /*0da0*/  IMAD.HI.U32 R9, R7, R18, RZ ;  /* 0x0000001207097227 */ /* 0x000fc800078e00ff */
[----:B------:R-:W-:Y:S02]  /*0db0*/  IMAD R12, R21, R12, R10 ;  /* 0x0000000c150c7224 */ /* 0x000fe400078e020a */
[----:B------:R-:W-:Y:S02]  /*0dc0*/  IMAD.MOV R3, RZ, RZ, -R3 ;  /* 0x000000ffff037224 */ /* 0x000fe400078e0a03 */
[----:B------:R-:W-:Y:S01]  /*0dd0*/  IMAD.HI.U32 R10, R7, R20, RZ ;  /* 0x00000014070a7227 */ /* 0x000fe200078e00ff */
[----:B------:R-:W-:-:S03]  /*0de0*/  ISETP.GT.U32.AND P3, PT, R21, R12, PT ;  /* 0x0000000c1500720c */ /* 0x000fc60003f64070 */
[----:B------:R-:W-:Y:S02]  /*0df0*/  IMAD.MOV R9, RZ, RZ, -R9 ;  /* 0x000000ffff097224 */ /* 0x000fe400078e0a09 */
[C---:B------:R-:W-:Y:S02]  /*0e00*/  IMAD R14, R21.reuse, R3, R14 ;  /* 0x00000003150e7224 */ /* 0x040fe400078e020e */
[----:B------:R-:W-:Y:S02]  /*0e10*/  IMAD.MOV R10, RZ, RZ, -R10 ;  /* 0x000000ffff0a7224 */ /* 0x000fe400078e0a0a */
[C---:B------:R-:W-:Y:S01]  /*0e20*/  IMAD R15, R21.reuse, R9, R18 ;  /* 0x00000009150f7224 */ /* 0x040fe200078e0212 */
[----:B------:R-:W-:Y:S01]  /*0e30*/  ISETP.GT.U32.AND P0, PT, R21, R14, PT ;  /* 0x0000000e1500720c */ /* 0x000fe20003f04070 */
[----:B------:R-:W-:-:S04]  /*0e40*/  IMAD.HI.U32 R3, R7, R22, RZ ;  /* 0x0000001607037227 */ /* 0x000fc800078e00ff */
[----:B------:R-:W-:-:S04]  /*0e50*/  IMAD.HI.U32 R9, R7, R24, RZ ;  /* 0x0000001807097227 */ /* 0x000fc800078e00ff */
[C---:B------:R-:W-:Y:S02]  /*0e60*/  IMAD R13, R21.reuse, R13, R16 ;  /* 0x0000000d150d7224 */ /* 0x040fe400078e0210 */
[C---:B------:R-:W-:Y:S02]  /*0e70*/  IMAD R16, R21.reuse, R10, R20 ;  /* 0x0000000a15107224 */ /* 0x040fe400078e0214 */
[----:B------:R-:W-:Y:S01]  /*0e80*/  IMAD.MOV R18, RZ, RZ, -R3 ;  /* 0x000000ffff127224 */ /* 0x000fe200078e0a03 */
[----:B------:R-:W-:Y:S01]  /*0e90*/  ISETP.GT.U32.AND P4, PT, R21, R13, PT ;  /* 0x0000000d1500720c */ /* 0x000fe20003f84070 */
[----:B------:R-:W-:Y:S02]  /*0ea0*/  IMAD.MOV R20, RZ, RZ, -R9 ;  /* 0x000000ffff147224 */ /* 0x000fe400078e0a09 */
[----:B------:R-:W-:-:S04]  /*0eb0*/  IMAD.HI.U32 R3, R7, R26, RZ ;  /* 0x0000001a07037227 */ /* 0x000fc800078e00ff */
[----:B------:R-:W-:-:S04]  /*0ec0*/  IMAD.HI.U32 R9, R7, R28, RZ ;  /* 0x0000001c07097227 */ /* 0x000fc800078e00ff */
[----:B------:R-:W-:Y:S02]  /*0ed0*/  IMAD.MOV R3, RZ, RZ, -R3 ;  /* 0x000000ffff037224 */ /* 0x000fe400078e0a03 */
[----:B------:R-:W-:Y:S02]  /*0ee0*/  IMAD.MOV R9, RZ, RZ, -R9 ;  /* 0x000000ffff097224 */ /* 0x000fe400078e0a09 */
[----:B------:R-:W-:Y:S02]  /*0ef0*/  IMAD R18, R21, R18, R22 ;  /* 0x0000001215127224 */ /* 0x000fe400078e0216 */
[----:B------:R-:W-:-:S04]  /*0f00*/  IMAD.HI.U32 R10, R7, R30, RZ ;  /* 0x0000001e070a7227 */ /* 0x000fc800078e00ff */
[C---:B------:R-:W-:Y:S02]  /*0f10*/  IMAD R20, R21.reuse, R20, R24 ;  /* 0x0000001415147224 */ /* 0x040fe400078e0218 */
[C---:B------:R-:W-:Y:S02]  /*0f20*/  IMAD R22, R21.reuse, R3, R26 ;  /* 0x0000000315167224 */ /* 0x040fe400078e021a */
[----:B------:R-:W-:Y:S01]  /*0f30*/  IMAD.MOV.U32 R26, RZ, RZ, R17 ;  /* 0x000000ffff1a7224 */ /* 0x000fe200078e0011 */
[----:B------:R-:W-:Y:S01]  /*0f40*/  IABS R17, R208 ;  /* 0x000000d000117213 */ /* 0x000fe20000000000 */
[----:B------:R-:W-:Y:S02]  /*0f50*/  IMAD R24, R21, R9, R28 ;  /* 0x0000000915187224 */ /* 0x000fe400078e021c */
[----:B------:R-:W-:Y:S02]  /*0f60*/  IMAD.MOV.U32 R28, RZ, RZ, R19 ;  /* 0x000000ffff1c7224 */ /* 0x000fe400078e0013 */
[----:B------:R-:W-:-:S02]  /*0f70*/  IMAD.MOV R10, RZ, RZ, -R10 ;  /* 0x000000ffff0a7224 */ /* 0x000fc400078e0a0a */
[----:B------:R-:W-:-:S04]  /*0f80*/  IMAD.HI.U32 R3, R7, R26, RZ ;  /* 0x0000001a07037227 */ /* 0x000fc800078e00ff */
[----:B------:R-:W-:-:S04]  /*0f90*/  IMAD.HI.U32 R9, R7, R28, RZ ;  /* 0x0000001c07097227 */ /* 0x000fc800078e00ff */
[----:B------:R-:W-:Y:S01]  /*0fa0*/  IMAD R25, R21, R10, R30 ;  /* 0x0000000a15197224 */ /* 0x000fe200078e021e */
[----:B------:R-:W-:Y:S01]  /*0fb0*/  IABS R30, R204 ;  /* 0x000000cc001e7213 */ /* 0x000fe20000000000 */
[----:B------:R-:W-:Y:S02]  /*0fc0*/  IMAD.MOV R10, RZ, RZ, -R3 ;  /* 0x000000ffff0a7224 */ /* 0x000fe400078e0a03 */
[----:B------:R-:W-:Y:S02]  /*0fd0*/  IMAD.MOV R27, RZ, RZ, -R9 ;  /* 0x000000ffff1b7224 */ /* 0x000fe400078e0a09 */
[----:B------:R-:W-:-:S04]  /*0fe0*/  IMAD.HI.U32 R9, R7, R32, RZ ;  /* 0x0000002007097227 */ /* 0x000fc800078e00ff */
[----:B------:R-:W-:-:S04]  /*0ff0*/  IMAD.HI.U32 R3, R7, R30, RZ ;  /* 0x0000001e07037227 */ /* 0x000fc800078e00ff */
[----:B------:R-:W-:Y:S02]  /*1000*/  IMAD R26, R21, R10, R26 ;  /* 0x0000000a151a7224 */ /* 0x000fe400078e021a */
[----:B------:R-:W-:-:S04]  /*1010*/  IMAD.HI.U32 R10, R7, R34, RZ ;  /* 0x00000022070a7227 */ /* 0x000fc800078e00ff */
[----:B------:R-:W-:Y:S02]  /*1020*/  IMAD.MOV R9, RZ, RZ, -R9 ;  /* 0x000000ffff097224 */ /* 0x000fe400078e0a09 */
[----:B------:R-:W-:Y:S02]  /*1030*/  IMAD.MOV R3, RZ, RZ, -R3 ;  /* 0x000000ffff037224 */ /* 0x000fe400078e0a03 */
[----:B------:R-:W-:Y:S02]  /*1040*/  IMAD.MOV R10, RZ, RZ, -R10 ;  /* 0x000000ffff0a7224 */ /* 0x000fe400078e0a0a */
[C---:B------:R-:W-:Y:S02]  /*1050*/  IMAD R29, R21.reuse, R9, R32 ;  /* 0x00000009151d7224 */ /* 0x040fe400078e0220 */
[C---:B------:R-:W-:Y:S02]  /*1060*/  IMAD R27, R21.reuse, R27, R28 ;  /* 0x0000001b151b7224 */ /* 0x040fe400078e021c */
[----:B------:R-:W-:Y:S01]  /*1070*/  IMAD.MOV.U32 R32, RZ, RZ, R17 ;  /* 0x000000ffff207224 */ /* 0x000fe200078e0011 */
[----:B------:R-:W-:Y:S01]  /*1080*/  IABS R17, R213 ;  /* 0x000000d500117213 */ /* 0x000fe20000000000 */
[----:B------:R-:W-:-:S02]  /*1090*/  IMAD R28, R21, R3, R30 ;  /* 0x00000003151c7224 */ /* 0x000fc400078e021e */
[----:B------:R-:W-:Y:S01]  /*10a0*/  IMAD R30, R21, R10, R34 ;  /* 0x0000000a151e7224 */ /* 0x000fe200078e0222 */
[----:B------:R-:W-:Y:S01]  /*10b0*/  IABS R34, R209 ;  /* 0x000000d100227213 */ /* 0x000fe20000000000 */
[----:B------:R-:W-:-:S04]  /*10c0*/  IMAD.HI.U32 R3, R7, R36, RZ ;  /* 0x0000002407037227 */ /* 0x000fc800078e00ff */
[----:B------:R-:W-:-:S04]  /*10d0*/  IMAD.HI.U32 R9, R7, R32, RZ ;  /* 0x0000002007097227 */ /* 0x000fc800078e00ff */
[----:B------:R-:W-:Y:S02]  /*10e0*/  IMAD.MOV R31, RZ, RZ, -R3 ;  /* 0x000000ffff1f7224 */ /* 0x000fe400078e0a03 */
[----:B------:R-:W-:Y:S02]  /*10f0*/  IMAD.MOV R10, RZ, RZ, -R9 ;  /* 0x000000ffff0a7224 */ /* 0x000fe400078e0a09 */
[----:B------:R-:W-:-:S04]  /*1100*/  IMAD.HI.U32 R3, R7, R34, RZ ;  /* 0x0000002207037227 */ /* 0x000fc800078e00ff */
[----:B------:R-:W-:-:S04]  /*1110*/  IMAD.HI.U32 R9, R7, R38, RZ ;  /* 0x0000002607097227 */ /* 0x000fc800078e00ff */
[----:B------:R-:W-:Y:S02]  /*1120*/  IMAD.MOV R3, RZ, RZ, -R3 ;  /* 0x000000ffff037224 */ /* 0x000fe400078e0a03 */
[----:B------:R-:W-:Y:S02]  /*1130*/  IMAD.MOV R9, RZ, RZ, -R9 ;  /* 0x000000ffff097224 */ /* 0x000fe400078e0a09 */
[C---:B------:R-:W-:Y:S02]  /*1140*/  IMAD R32, R21.reuse, R10, R32 ;  /* 0x0000000a15207224 */ /* 0x040fe400078e0220 */
[----:B------:R-:W-:Y:S01]  /*1150*/  IMAD R31, R21, R31, R36 ;  /* 0x0000001f151f7224 */ /* 0x000fe200078e0224 */
[----:B------:R-:W-:Y:S01]  /*1160*/  IABS R36, R212 ;  /* 0x000000d400247213 */ /* 0x000fe20000000000 */
[----:B------:R-:W-:-:S04]  /*1170*/  IMAD.HI.U32 R10, R7, R40, RZ ;  /* 0x00000028070a7227 */ /* 0x000fc800078e00ff */
[C---:B------:R-:W-:Y:S02]  /*1180*/  IMAD R33, R21.reuse, R3, R34 ;  /* 0x0000000315217224 */ /* 0x040fe400078e0222 */
[----:B------:R-:W-:Y:S02]  /*1190*/  IMAD R34, R21, R9, R38 ;  /* 0x0000000915227224 */ /* 0x000fe400078e0226 */
[----:B------:R-:W-:Y:S01]  /*11a0*/  IMAD.MOV.U32 R38, RZ, RZ, R17 ;  /* 0x000000ffff267224 */ /* 0x000fe200078e0011 */
[----:B------:R-:W-:Y:S01]  /*11b0*/  IABS R17, R217 ;  /* 0x000000d900117213 */ /* 0x000fe20000000000 */
[----:B------:R-:W-:Y:S02]  /*11c0*/  IMAD.MOV R10, RZ, RZ, -R10 ;  /* 0x000000ffff0a7224 */ /* 0x000fe400078e0a0a */
        /* <DEDUP_REMOVED lines=13> */
[----:B------:R-:W-:Y:S02]  /*12a0*/  IMAD R39, R21, R9, R42 ;  /* 0x0000000915277224 */ /* 0x000fe400078e022a */
[----:B------:R-:W-:-:S04]  /*12b0*/  IMAD.HI.U32 R9, R7, R50, RZ ;  /* 0x0000003207097227 */ /* 0x000fc800078e00ff */
[C---:B------:R-:W-:Y:S02]  /*12c0*/  IMAD R37, R21.reuse, R37, R38 ;  /* 0x0000002515257224 */ /* 0x040fe400078e0226 */
[C---:B------:R-:W-:Y:S02]  /*12d0*/  IMAD R38, R21.reuse, R3, R40 ;  /* 0x0000000315267224 */ /* 0x040fe400078e0228 */
[----:B------:R-:W-:Y:S01]  /*12e0*/  IMAD R40, R21, R10, R44 ;  /* 0x0000000a15287224 */ /* 0x000fe200078e022c */
[----:B------:R-:W-:Y:S01]  /*12f0*/  IABS R10, R218 ;  /* 0x000000da000a7213 */ /* 0x000fe20000000000 */
[----:B------:R-:W-:Y:S02]  /*1300*/  IMAD.MOV R44, RZ, RZ, -R9 ;  /* 0x000000ffff2c7224 */ /* 0x000fe400078e0a09 */
[----:B------:R-:W-:Y:S02]  /*1310*/  @!P1 IMAD.IADD R5, R5, 0x1, -R21 ;  /* 0x0000000105059824 */ /* 0x000fe400078e0a15 */
[----:B------:R-:W-:-:S02]  /*1320*/  IMAD R44, R21, R44, R50 ;  /* 0x0000002c152c7224 */ /* 0x000fc400078e0232 */
[--C-:B------:R-:W-:Y:S02]  /*1330*/  @!P5 IMAD.IADD R6, R6, 0x1, -R21.reuse ;  /* 0x000000010606d824 */ /* 0x100fe400078e0a15 */
[--C-:B------:R-:W-:Y:S01]  /*1340*/  @!P2 IMAD.IADD R11, R11, 0x1, -R21.reuse ;  /* 0x000000010b0ba824 */ /* 0x100fe200078e0a15 */
[C---:B------:R-:W-:Y:S01]  /*1350*/  ISETP.GT.U32.AND P6, PT, R21.reuse, R44, PT ;  /* 0x0000002c1500720c */ /* 0x040fe20003fc4070 */
[--C-:B------:R-:W-:Y:S01]  /*1360*/  @!P3 IMAD.IADD R12, R12, 0x1, -R21.reuse ;  /* 0x000000010c0cb824 */ /* 0x100fe200078e0a15 */
[----:B------:R-:W-:Y:S01]  /*1370*/  ISETP.GT.U32.AND P2, PT, R21, R5, PT ;  /* 0x000000051500720c */ /* 0x000fe20003f44070 */
[--C-:B------:R-:W-:Y:S01]  /*1380*/  @!P4 IMAD.IADD R13, R13, 0x1, -R21.reuse ;  /* 0x000000010d0dc824 */ /* 0x100fe200078e0a15 */
[C---:B------:R-:W-:Y:S01]  /*1390*/  ISETP.GT.U32.AND P3, PT, R21.reuse, R6, PT ;  /* 0x000000061500720c */ /* 0x040fe20003f64070 */
[----:B------:R-:W-:Y:S01]  /*13a0*/  @!P0 IMAD.IADD R14, R14, 0x1, -R21 ;  /* 0x000000010e0e8824 */ /* 0x000fe200078e0a15 */
[C---:B------:R-:W-:Y:S01]  /*13b0*/  ISETP.GT.U32.AND P4, PT, R21.reuse, R11, PT ;  /* 0x0000000b1500720c */ /* 0x040fe20003f84070 */
[----:B------:R-:W-:Y:S01]  /*13c0*/  IMAD.MOV.U32 R42, RZ, RZ, R17 ;  /* 0x000000ffff2a7224 */ /* 0x000fe200078e0011 */
[C---:B------:R-:W-:Y:S01]  /*13d0*/  ISETP.GT.U32.AND P5, PT, R21.reuse, R12, PT ;  /* 0x0000000c1500720c */ /* 0x040fe20003fa4070 */
[----:B------:R-:W-:Y:S01]  /*13e0*/  IMAD R231, R224, 0x9, RZ ;  /* 0x00000009e0e77824 */ /* 0x000fe200078e02ff */
[----:B------:R-:W-:Y:S01]  /*13f0*/  ISETP.GT.U32.AND P0, PT, R21, R13, PT ;  /* 0x0000000d1500720c */ /* 0x000fe20003f04070 */
[----:B------:R-:W-:Y:S01]  /*1400*/  IMAD.HI.U32 R3, R7, R42, RZ ;  /* 0x0000002a07037227 */ /* 0x000fe200078e00ff */
[----:B------:R-:W-:-:S03]  /*1410*/  IABS R17, R2 ;  /* 0x0000000200117213 */ /* 0x000fc60000000000 */
[--C-:B------:R-:W-:Y:S01]  /*1420*/  @!P6 IMAD.IADD R44, R44, 0x1, -R21.reuse ;  /* 0x000000012c2ce824 */ /* 0x100fe200078e0a15 */
[----:B------:R-:W-:Y:S01]  /*1430*/  ISETP.GT.U32.AND P6, PT, R21, R14, PT ;  /* 0x0000000e1500720c */ /* 0x000fe20003fc4070 */
[--C-:B------:R-:W-:Y:S01]  /*1440*/  @!P2 IMAD.IADD R5, R5, 0x1, -R21.reuse ;  /* 0x000000010505a824 */ /* 0x100fe200078e0a15 */
[C---:B------:R-:W-:Y:S01]  /*1450*/  ISETP.GT.U32.AND P2, PT, R21.reuse, R16, PT ;  /* 0x000000101500720c */ /* 0x040fe20003f44070 */
[--C-:B------:R-:W-:Y:S01]  /*1460*/  @!P3 IMAD.IADD R6, R6, 0x1, -R21.reuse ;  /* 0x000000010606b824 */ /* 0x100fe200078e0a15 */
[----:B------:R-:W-:Y:S01]  /*1470*/  ISETP.GT.U32.AND P1, PT, R21, R44, PT ;  /* 0x0000002c1500720c */ /* 0x000fe20003f24070 */
[--C-:B------:R-:W-:Y:S01]  /*1480*/  @!P4 IMAD.IADD R11, R11, 0x1, -R21.reuse ;  /* 0x000000010b0bc824 */ /* 0x100fe200078e0a15 */
[C---:B------:R-:W-:Y:S01]  /*1490*/  ISETP.GT.U32.AND P3, PT, R21.reuse, R18, PT ;  /* 0x000000121500720c */ /* 0x040fe20003f64070 */
[--C-:B------:R-:W-:Y:S01]  /*14a0*/  @!P5 IMAD.IADD R12, R12, 0x1, -R21.reuse ;  /* 0x000000010c0cd824 */ /* 0x100fe200078e0a15 */
[----:B------:R-:W-:Y:S01]  /*14b0*/  ISETP.GT.U32.AND P4, PT, R21, R20, PT ;  /* 0x000000141500720c */ /* 0x000fe20003f84070 */
[----:B------:R-:W-:Y:S01]  /*14c0*/  @!P0 IMAD.IADD R13, R13, 0x1, -R21 ;  /* 0x000000010d0d8824 */ /* 0x000fe200078e0a15 */
[C---:B------:R-:W-:Y:S01]  /*14d0*/  ISETP.GT.U32.AND P5, PT, R21.reuse, R22, PT ;  /* 0x000000161500720c */ /* 0x040fe20003fa4070 */
[----:B------:R-:W-:Y:S01]  /*14e0*/  IMAD.MOV.U32 R9, RZ, RZ, R17 ;  /* 0x000000ffff097224 */ /* 0x000fe200078e0011 */
[C---:B------:R-:W-:Y:S01]  /*14f0*/  ISETP.GT.U32.AND P0, PT, R21.reuse, R24, PT ;  /* 0x000000181500720c */ /* 0x040fe20003f04070 */
[--C-:B------:R-:W-:Y:S01]  /*1500*/  @!P6 IMAD.IADD R14, R14, 0x1, -R21.reuse ;  /* 0x000000010e0ee824 */ /* 0x100fe200078e0a15 */
        /* <DEDUP_REMOVED lines=12> */
[----:B------:R-:W-:Y:S01]  /*15d0*/  ISETP.GT.U32.AND P0, PT, R21, R31, PT ;  /* 0x0000001f1500720c */ /* 0x000fe20003f04070 */
[----:B------:R-:W-:-:S02]  /*15e0*/  @!P6 IMAD.IADD R25, R25, 0x1, -R21 ;  /* 0x000000011919e824 */ /* 0x000fc400078e0a15 */
        /* <DEDUP_REMOVED lines=12> */
[----:B------:R-:W-:Y:S01]  /*16b0*/  IMAD.MOV R41, RZ, RZ, -R3 ;  /* 0x000000ffff297224 */ /* 0x000fe200078e0a03 */
        /* <DEDUP_REMOVED lines=11> */
[--C-:B------:R-:W-:Y:S01]  /*1770*/  @!P6 IMAD.IADD R15, R15, 0x1, -R21.reuse ;  /* 0x000000010f0fe824 */ /* 0x100fe200078e0a15 */
[----:B------:R-:W-:Y:S01]  /*1780*/  ISETP.GT.U32.AND P6, PT, R21, R31, PT ;  /* 0x0000001f1500720c */ /* 0x000fe20003fc4070 */
[--C-:B------:R-:W-:Y:S01]  /*1790*/  @!P0 IMAD.IADD R25, R25, 0x1, -R21.reuse ;  /* 0x0000000119198824 */ /* 0x100fe200078e0a15 */
[----:B------:R-:W-:Y:S01]  /*17a0*/  ISETP.GT.U32.AND P0, PT, R21, R32, PT ;  /* 0x000000201500720c */ /* 0x000fe20003f04070 */
[--C-:B------:R-:W-:Y:S01]  /*17b0*/  @!P2 IMAD.IADD R27, R27, 0x1, -R21.reuse ;  /* 0x000000011b1ba824 */ /* 0x100fe200078e0a15 */
[C---:B------:R-:W-:Y:S01]  /*17c0*/  ISETP.GT.U32.AND P2, PT, R21.reuse, R34, PT ;  /* 0x000000221500720c */ /* 0x040fe20003f44070 */
[--C-:B------:R-:W-:Y:S01]  /*17d0*/  @!P1 IMAD.IADD R16, R16, 0x1, -R21.reuse ;  /* 0x0000000110109824 */ /* 0x100fe200078e0a15 */
[C---:B------:R-:W-:Y:S01]  /*17e0*/  ISETP.GT.U32.AND P1, PT, R21.reuse, R26, PT ;  /* 0x0000001a1500720c */ /* 0x040fe20003f24070 */
[--C-:B------:R-:W-:Y:S01]  /*17f0*/  @!P3 IMAD.IADD R28, R28, 0x1, -R21.reuse ;  /* 0x000000011c1cb824 */ /* 0x100fe200078e0a15 */
[----:B------:R-:W-:Y:S01]  /*1800*/  ISETP.GT.U32.AND P3, PT, R21, R35, PT ;  /* 0x000000231500720c */ /* 0x000fe20003f64070 */
[--C-:B------:R-:W-:Y:S01]  /*1810*/  @!P4 IMAD.IADD R29, R29, 0x1, -R21.reuse ;  /* 0x000000011d1dc824 */ /* 0x100fe200078e0a15 */
[C---:B------:R-:W-:Y:S01]  /*1820*/  ISETP.GT.U32.AND P4, PT, R21.reuse, R36, PT ;  /* 0x000000241500720c */ /* 0x040fe20003f84070 */
[----:B------:R-:W-:Y:S01]  /*1830*/  @!P5 IMAD.IADD R30, R30, 0x1, -R21 ;  /* 0x000000011e1ed824 */ /* 0x000fe200078e0a15 */
[----:B------:R-:W-:Y:S01]  /*1840*/  ISETP.GT.U32.AND P5, PT, R21, R37, PT ;  /* 0x000000251500720c */ /* 0x000fe20003fa4070 */
[----:B------:R-:W-:-:S04]  /*1850*/  IMAD.HI.U32 R3, R7, R10, RZ ;  /* 0x0000000a07037227 */ /* 0x000fc800078e00ff */
[----:B------:R-:W-:-:S04]  /*1860*/  IMAD.HI.U32 R7, R7, R46, RZ ;  /* 0x0000002e07077227 */ /* 0x000fc800078e00ff */
[----:B------:R-:W-:Y:S01]  /*1870*/  @!P1 IMAD.IADD R26, R26, 0x1, -R21 ;  /* 0x000000011a1a9824 */ /* 0x000fe200078e0a15 */
[----:B------:R-:W-:Y:S01]  /*1880*/  ISETP.GT.U32.AND P1, PT, R21, R33, PT ;  /* 0x000000211500720c */ /* 0x000fe20003f24070 */
[----:B------:R-:W-:-:S04]  /*1890*/  IMAD.HI.U32 R4, R4, R9, RZ ;  /* 0x0000000904047227 */ /* 0x000fc800078e00ff */
[----:B------:R-:W-:Y:S02]  /*18a0*/  IMAD.MOV R3, RZ, RZ, -R3 ;  /* 0x000000ffff037224 */ /* 0x000fe400078e0a03 */
[----:B------:R-:W-:Y:S02]  /*18b0*/  IMAD.MOV R7, RZ, RZ, -R7 ;  /* 0x000000ffff077224 */ /* 0x000fe400078e0a07 */
[----:B------:R-:W-:Y:S02]  /*18c0*/  IMAD.MOV R4, RZ, RZ, -R4 ;  /* 0x000000ffff047224 */ /* 0x000fe400078e0a04 */
[C---:B------:R-:W-:Y:S02]  /*18d0*/  IMAD R41, R21.reuse, R41, R42 ;  /* 0x0000002915297224 */ /* 0x040fe400078e022a */
[C---:B------:R-:W-:Y:S01]  /*18e0*/  IMAD R42, R21.reuse, R3, R10 ;  /* 0x00000003152a7224 */ /* 0x040fe200078e020a */
[----:B------:R-:W-:Y:S01]  /*18f0*/  SHF.R.S32.HI R3, RZ, 0x1f, R8 ;  /* 0x0000001fff037819 */ /* 0x000fe20000011408 */
[----:B------:R-:W-:-:S02]  /*1900*/  IMAD R43, R21, R7, R46 ;  /* 0x00000007152b7224 */ /* 0x000fc400078e022e */
[----:B------:R-:W-:Y:S01]  /*1910*/  IMAD R9, R48, R4, R9 ;  /* 0x0000000430097224 */ /* 0x000fe200078e0209 */
[----:B------:R-:W-:Y:S01]  /*1920*/  LOP3.LUT R4, R23, 0x7, RZ, 0xc0, !PT ;  /* 0x0000000717047812 */ /* 0x000fe200078ec0ff */
        /* <DEDUP_REMOVED lines=28> */
[----:B------:R-:W-:Y:S01]  /*1af0*/  IMAD.SHL.U32 R7, R23, 0x2, RZ ;  /* 0x0000000217077824 */ /* 0x000fe200078e00ff */
[----:B------:R-:W-:Y:S01]  /*1b00*/  LEA.HI R10, R3, R8, RZ, 0x6 ;  /* 0x00000008030a7211 */ /* 0x000fe200078f30ff */
        /* <DEDUP_REMOVED lines=11> */
[----:B------:R-:W-:Y:S01]  /*1bc0*/  ISETP.GE.AND P5, PT, R189, RZ, PT ;  /* 0x000000ffbd00720c */ /* 0x000fe20003fa6270 */
[--C-:B------:R-:W-:Y:S01]  /*1bd0*/  @!P6 IMAD.IADD R32, R32, 0x1, -R21.reuse ;  /* 0x000000012020e824 */ /* 0x100fe200078e0a15 */
[----:B------:R-:W-:Y:S01]  /*1be0*/  ISETP.GT.U32.AND P6, PT, R21, R43, PT ;  /* 0x0000002b1500720c */ /* 0x000fe20003fc4070 */
[----:B------:R-:W-:Y:S01]  /*1bf0*/  IMAD R46, R4, 0x90, RZ ;  /* 0x00000090042e7824 */ /* 0x000fe200078e02ff */
[----:B------:R-:W-:Y:S01]  /*1c00*/  LOP3.LUT R4, R7, 0x10, RZ, 0xc0, !PT ;  /* 0x0000001007047812 */ /* 0x000fe200078ec0ff */
[--C-:B------:R-:W-:Y:S01]  /*1c10*/  @!P0 IMAD.IADD R39, R39, 0x1, -R21.reuse ;  /* 0x0000000127278824 */ /* 0x100fe200078e0a15 */
[----:B------:R-:W-:Y:S01]  /*1c20*/  ISETP.GE.AND P0, PT, R190, RZ, PT ;  /* 0x000000ffbe00720c */ /* 0x000fe20003f06270 */
[----:B------:R-:W-:Y:S01]  /*1c30*/  @!P1 IMAD.IADD R40, R40, 0x1, -R21 ;  /* 0x0000000128289824 */ /* 0x000fe200078e0a15 */
[----:B------:R-:W-:Y:S01]  /*1c40*/  LOP3.LUT R19, R4, 0x20, R23, 0xf8, !PT ;  /* 0x0000002004137812 */ /* 0x000fe200078ef817 */
[--C-:B------:R-:W-:Y:S01]  /*1c50*/  @!P2 IMAD.IADD R41, R41, 0x1, -R21.reuse ;  /* 0x000000012929a824 */ /* 0x100fe200078e0a15 */
[----:B------:R-:W-:Y:S01]  /*1c60*/  ISETP.GE.AND P1, PT, R191, RZ, PT ;  /* 0x000000ffbf00720c */ /* 0x000fe20003f26270 */
[----:B------:R-:W-:Y:S01]  /*1c70*/  @!P3 IMAD.IADD R42, R42, 0x1, -R21 ;  /* 0x000000012a2ab824 */ /* 0x000fe200078e0a15 */
[----:B------:R-:W-:Y:S01]  /*1c80*/  ISETP.GE.AND P3, PT, R193, RZ, PT ;  /* 0x000000ffc100720c */ /* 0x000fe20003f66270 */
[----:B------:R-:W-:Y:S01]  /*1c90*/  @!P4 IMAD.IADD R9, R9, 0x1, -R48 ;  /* 0x000000010909c824 */ /* 0x000fe200078e0a30 */
[----:B------:R-:W-:Y:S01]  /*1ca0*/  ISETP.GE.AND P4, PT, R192, RZ, PT ;  /* 0x000000ffc000720c */ /* 0x000fe20003f86270 */
[----:B------:R-:W-:Y:S01]  /*1cb0*/  @!P5 IMAD.MOV R5, RZ, RZ, -R5 ;  /* 0x000000ffff05d224 */ /* 0x000fe200078e0a05 */
[----:B------:R-:W-:Y:S01]  /*1cc0*/  ISETP.GE.AND P2, PT, R194, RZ, PT ;  /* 0x000000ffc200720c */ /* 0x000fe20003f46270 */
[----:B------:R-:W-:Y:S01]  /*1cd0*/  IMAD.SHL.U32 R17, R23, 0x40, RZ ;  /* 0x0000004017117824 */ /* 0x000fe200078e00ff */
[----:B------:R-:W-:Y:S01]  /*1ce0*/  ISETP.GE.AND P5, PT, R195, RZ, PT ;  /* 0x000000ffc300720c */ /* 0x000fe20003fa6270 */
[----:B------:R-:W-:Y:S01]  /*1cf0*/  @!P6 IMAD.IADD R43, R43, 0x1, -R21 ;  /* 0x000000012b2be824 */ /* 0x000fe200078e0a15 */
[C---:B------:R-:W-:Y:S01]  /*1d00*/  LOP3.LUT R4, R46.reuse, R19, RZ, 0x3c, !PT ;  /* 0x000000132e047212 */ /* 0x040fe200078e3cff */
[----:B------:R-:W-:Y:S01]  /*1d10*/  IMAD.MOV.U32 R19, RZ, RZ, R14 ;  /* 0x000000ffff137224 */ /* 0x000fe200078e000e */
[----:B------:R-:W-:Y:S01]  /*1d20*/  LOP3.LUT R3, R46, 0x30, R7, 0x78, !PT ;  /* 0x000000302e037812 */ /* 0x000fe200078e7807 */
[----:B------:R-:W-:Y:S01]  /*1d30*/  IMAD.MOV.U32 R7, RZ, RZ, R6 ;  /* 0x000000ffff077224 */ /* 0x000fe200078e0006 */
[----:B------:R-:W-:Y:S01]  /*1d40*/  LOP3.LUT R4, R4, 0x400, R17, 0xf8, !PT ;  /* 0x0000040004047812 */ /* 0x000fe200078ef811 */
[----:B------:R-:W-:Y:S01]  /*1d50*/  IMAD.MOV.U32 R17, RZ, RZ, R13 ;  /* 0x000000ffff117224 */ /* 0x000fe200078e000d */
[----:B------:R-:W-:Y:S01]  /*1d60*/  ISETP.GE.AND P6, PT, R0, RZ, PT ;  /* 0x000000ff0000720c */ /* 0x000fe20003fc6270 */
[----:B------:R-:W-:Y:S01]  /*1d70*/  IMAD.MOV.U32 R21, RZ, RZ, R15 ;  /* 0x000000ffff157224 */ /* 0x000fe200078e000f */
[----:B------:R-:W-:Y:S01]  /*1d80*/  LOP3.LUT R6, RZ, c[0x0][0x17c], RZ, 0x33, !PT ;  /* 0x00005f00ff067a12 */ /* 0x000fe200078e33ff */
[----:B------:R-:W-:Y:S01]  /*1d90*/  @!P0 IMAD.MOV R7, RZ, RZ, -R7 ;  /* 0x000000ffff078224 */ /* 0x000fe200078e0a07 */
[----:B------:R-:W-:Y:S01]  /*1da0*/  ISETP.GE.AND P0, PT, R196, RZ, PT ;  /* 0x000000ffc400720c */ /* 0x000fe20003f06270 */
        /* <DEDUP_REMOVED lines=10> */
[----:B------:R-:W-:Y:S01]  /*1e50*/  IMAD.MOV.U32 R23, RZ, RZ, R16 ;  /* 0x000000ffff177224 */ /* 0x000fe200078e0010 */
[----:B------:R-:W-:Y:S01]  /*1e60*/  SHF.R.S32.HI R10, RZ, 0x6, R10 ;  /* 0x00000006ff0a7819 */ /* 0x000fe2000001140a */
[----:B------:R-:W-:Y:S01]  /*1e70*/  @!P6 IMAD.MOV R44, RZ, RZ, -R44 ;  /* 0x000000ffff2ce224 */ /* 0x000fe200078e0a2c */
[----:B------:R-:W-:Y:S01]  /*1e80*/  LOP3.LUT R220, R3, 0x40, RZ, 0x3c, !PT ;  /* 0x0000004003dc7812 */ /* 0x000fe200078e3cff */
        /* <DEDUP_REMOVED lines=12> */
[----:B------:R-:W-:Y:S01]  /*1f50*/  IMAD.SHL.U32 R230, R224, 0x8, RZ ;  /* 0x00000008e0e67824 */ /* 0x000fe200078e00ff */
        /* <DEDUP_REMOVED lines=13> */
[----:B------:R-:W-:-:S02]  /*2030*/  IMAD R229, R224, 0x7, RZ ;  /* 0x00000007e0e57824 */ /* 0x000fc400078e02ff */
        /* <DEDUP_REMOVED lines=14> */
[----:B------:R-:W-:Y:S01]  /*2120*/  ISETP.NE.AND P0, PT, RZ, c[0x0][0x17c], PT ;  /* 0x00005f00ff007a0c */ /* 0x000fe20003f05270 */
[----:B------:R-:W-:Y:S01]  /*2130*/  @!P1 IMAD.MOV R39, RZ, RZ, -R39 ;  /* 0x000000ffff279224 */ /* 0x000fe200078e0a27 */
[----:B------:R-:W-:Y:S01]  /*2140*/  ISETP.GE.AND P1, PT, R2, RZ, PT ;  /* 0x000000ff0200720c */ /* 0x000fe20003f26270 */
[----:B------:R-:W-:Y:S01]  /*2150*/  @!P4 IMAD.MOV R40, RZ, RZ, -R40 ;  /* 0x000000ffff28c224 */ /* 0x000fe200078e0a28 */
[C---:B------:R-:W-:Y:S01]  /*2160*/  SEL R13, R6.reuse, R5, !P0 ;  /* 0x00000005060d7207 */ /* 0x040fe20004000000 */
[----:B------:R-:W-:Y:S01]  /*2170*/  @!P3 IMAD.MOV R41, RZ, RZ, -R41 ;  /* 0x000000ffff29b224 */ /* 0x000fe200078e0a29 */
[C---:B------:R-:W-:Y:S01]  /*2180*/  SEL R14, R6.reuse, R7, !P0 ;  /* 0x00000007060e7207 */ /* 0x040fe20004000000 */
[----:B------:R-:W-:Y:S01]  /*2190*/  @!P2 IMAD.MOV R42, RZ, RZ, -R42 ;  /* 0x000000ffff2aa224 */ /* 0x000fe200078e0a2a */
[C---:B------:R-:W-:Y:S01]  /*21a0*/  SEL R15, R6.reuse, R11, !P0 ;  /* 0x0000000b060f7207 */ /* 0x040fe20004000000 */
[----:B------:R-:W-:Y:S01]  /*21b0*/  @!P5 IMAD.MOV R43, RZ, RZ, -R43 ;  /* 0x000000ffff2bd224 */ /* 0x000fe200078e0a2b */
[C---:B------:R-:W-:Y:S01]  /*21c0*/  SEL R16, R6.reuse, R12, !P0 ;  /* 0x0000000c06107207 */ /* 0x040fe20004000000 */
[----:B------:R-:W-:Y:S01]  /*21d0*/  IMAD.MOV.U32 R12, RZ, RZ, R9 ;  /* 0x000000ffff0c7224 */ /* 0x000fe200078e0009 */
[C---:B------:R-:W-:Y:S01]  /*21e0*/  SEL R17, R6.reuse, R17, !P0 ;  /* 0x0000001106117207 */ /* 0x040fe20004000000 */
[----:B------:R-:W-:Y:S01]  /*21f0*/  IMAD R13, R13, c[0x0][0x190], RZ ;  /* 0x000064000d0d7a24 */ /* 0x000fe200078e02ff */
[C---:B------:R-:W-:Y:S01]  /*2200*/  SEL R19, R6.reuse, R19, !P0 ;  /* 0x0000001306137207 */ /* 0x040fe20004000000 */
[----:B------:R-:W-:Y:S01]  /*2210*/  @!P1 IMAD.MOV R12, RZ, RZ, -R12 ;  /* 0x000000ffff0c9224 */ /* 0x000fe200078e0a0c */
[----:B------:R-:W-:Y:S01]  /*2220*/  SEL R21, R6, R21, !P0 ;  /* 0x0000001506157207 */ /* 0x000fe20004000000 */
[----:B------:R-:W-:Y:S01]  /*2230*/  IMAD R14, R14, c[0x0][0x190], RZ ;  /* 0x000064000e0e7a24 */ /* 0x000fe200078e02ff */
[C---:B------:R-:W-:Y:S01]  /*2240*/  SEL R23, R6.reuse, R23, !P0 ;  /* 0x0000001706177207 */ /* 0x040fe20004000000 */
[----:B------:R-:W-:Y:S01]  /*2250*/  IMAD R15, R15, c[0x0][0x190], RZ ;  /* 0x000064000f0f7a24 */ /* 0x000fe200078e02ff */
[----:B------:R-:W-:Y:S01]  /*2260*/  SEL R18, R6, R18, !P0 ;  /* 0x0000001206127207 */ /* 0x000fe20004000000 */
[----:B------:R-:W-:Y:S01]  /*2270*/  IMAD R16, R16, c[0x0][0x190], RZ ;  /* 0x0000640010107a24 */ /* 0x000fe200078e02ff */
[C---:B------:R-:W-:Y:S01]  /*2280*/  SEL R20, R6.reuse, R20, !P0 ;  /* 0x0000001406147207 */ /* 0x040fe20004000000 */
[----:B------:R-:W-:Y:S01]  /*2290*/  IMAD R23, R23, c[0x0][0x190], RZ ;  /* 0x0000640017177a24 */ /* 0x000fe200078e02ff */
[C---:B------:R-:W-:Y:S01]  /*22a0*/  SEL R22, R6.reuse, R22, !P0 ;  /* 0x0000001606167207 */ /* 0x040fe20004000000 */
[----:B------:R-:W-:Y:S01]  /*22b0*/  IMAD R17, R17, c[0x0][0x190], RZ ;  /* 0x0000640011117a24 */ /* 0x000fe200078e02ff */
[C---:B------:R-:W-:Y:S01]  /*22c0*/  SEL R24, R6.reuse, R24, !P0 ;  /* 0x0000001806187207 */ /* 0x040fe20004000000 */
[----:B------:R-:W-:Y:S01]  /*22d0*/  IMAD R19, R19, c[0x0][0x190], RZ ;  /* 0x0000640013137a24 */ /* 0x000fe200078e02ff */
[C---:B------:R-:W-:Y:S01]  /*22e0*/  SEL R25, R6.reuse, R25, !P0 ;  /* 0x0000001906197207 */ /* 0x040fe20004000000 */
[----:B------:R-:W-:Y:S01]  /*22f0*/  IMAD R21, R21, c[0x0][0x190], RZ ;  /* 0x0000640015157a24 */ /* 0x000fe200078e02ff */
[----:B------:R-:W-:Y:S01]  /*2300*/  SEL R26, R6, R26, !P0 ;  /* 0x0000001a061a7207 */ /* 0x000fe20004000000 */
[----:B------:R-:W-:Y:S01]  /*2310*/  IMAD R18, R18, c[0x0][0x190], RZ ;  /* 0x0000640012127a24 */ /* 0x000fe200078e02ff */
[----:B------:R-:W-:Y:S01]  /*2320*/  SEL R27, R6, R27, !P0 ;  /* 0x0000001b061b7207 */ /* 0x000fe20004000000 */
[----:B------:R-:W-:Y:S01]  /*2330*/  IMAD R20, R20, c[0x0][0x190], RZ ;  /* 0x0000640014147a24 */ /* 0x000fe200078e02ff */
        /* <DEDUP_REMOVED lines=34> */
[----:B------:R-:W-:Y:S01]  /*2560*/  ISETP.NE.AND P0, PT, RZ, c[0x0][0x178], PT ;  /* 0x00005e00ff007a0c */ /* 0x000fe20003f05270 */
[----:B------:R-:W-:Y:S01]  /*2570*/  IMAD R36, R36, c[0x0][0x190], RZ ;  /* 0x0000640024247a24 */ /* 0x000fe200078e02ff */
[----:B------:R-:W-:Y:S01]  /*2580*/  LEA R63, P2, R13, c[0x0][0x168], 0x1 ;  /* 0x00005a000d3f7a11 */ /* 0x000fe200078408ff */
[----:B------:R-:W-:Y:S01]  /*2590*/  IMAD R37, R37, c[0x0][0x190], RZ ;  /* 0x0000640025257a24 */ /* 0x000fe200078e02ff */
[----:B------:R-:W-:Y:S01]  /*25a0*/  LEA R39, P3, R14, c[0x0][0x168], 0x1 ;  /* 0x00005a000e277a11 */ /* 0x000fe200078608ff */
[----:B------:R-:W-:Y:S01]  /*25b0*/  IMAD R51, R43, c[0x0][0x190], RZ ;  /* 0x000064002b337a24 */ /* 0x000fe200078e02ff */
[----:B------:R-:W-:Y:S01]  /*25c0*/  LEA R41, P4, R15, c[0x0][0x168], 0x1 ;  /* 0x00005a000f297a11 */ /* 0x000fe200078808ff */
[----:B------:R-:W-:Y:S01]  /*25d0*/  IMAD R143, R44, c[0x0][0x190], RZ ;  /* 0x000064002c8f7a24 */ /* 0x000fe200078e02ff */
[----:B------:R-:W-:Y:S01]  /*25e0*/  LEA R69, P5, R16, c[0x0][0x168], 0x1 ;  /* 0x00005a0010457a11 */ /* 0x000fe200078a08ff */
[----:B------:R-:W-:Y:S01]  /*25f0*/  IMAD R50, R42, c[0x0][0x190], RZ ;  /* 0x000064002a327a24 */ /* 0x000fe200078e02ff */
[----:B------:R-:W-:Y:S01]  /*2600*/  LEA.HI.X.SX32 R62, R13, c[0x0][0x16c], 0x1, P2 ;  /* 0x00005b000d3e7a11 */ /* 0x000fe200010f0eff */
[----:B------:R-:W-:Y:S01]  /*2610*/  IMAD.SHL.U32 R6, R222, 0x2, RZ ;  /* 0x00000002de067824 */ /* 0x000fe200078e00ff */
[----:B------:R-:W-:Y:S01]  /*2620*/  LEA R83, P2, R23, c[0x0][0x168], 0x1 ;  /* 0x00005a0017537a11 */ /* 0x000fe200078408ff */
[----:B------:R-:W-:Y:S01]  /*2630*/  IMAD.MOV.U32 R7, RZ, RZ, c[0x0][0x18c] ;  /* 0x00006300ff077624 */ /* 0x000fe200078e00ff */
[----:B------:R-:W-:Y:S01]  /*2640*/  @!P0 LOP3.LUT R12, RZ, c[0x0][0x178], RZ, 0x33, !PT ;  /* 0x00005e00ff0c8a12 */ /* 0x000fe200078e33ff */
[----:B------:R-:W-:Y:S01]  /*2650*/  IMAD R227, R224, 0x5, RZ ;  /* 0x00000005e0e37824 */ /* 0x000fe200078e02ff */
[----:B------:R-:W-:Y:S01]  /*2660*/  LEA.HI.X.SX32 R38, R14, c[0x0][0x16c], 0x1, P3 ;  /* 0x00005b000e267a11 */ /* 0x000fe200018f0eff */
[----:B------:R-:W-:Y:S01]  /*2670*/  IMAD.SHL.U32 R226, R224, 0x4, RZ ;  /* 0x00000004e0e27824 */ /* 0x000fe200078e00ff */
[----:B------:R-:W-:Y:S01]  /*2680*/  LEA.HI.X.SX32 R40, R15, c[0x0][0x16c], 0x1, P4 ;  /* 0x00005b000f287a11 */ /* 0x000fe200020f0eff */
[----:B------:R-:W-:Y:S01]  /*2690*/  IMAD R12, R12, c[0x0][0x184], RZ ;  /* 0x000061000c0c7a24 */ /* 0x000fe200078e02ff */
[----:B------:R-:W-:Y:S01]  /*26a0*/  LEA.HI.X.SX32 R68, R16, c[0x0][0x16c], 0x1, P5 ;  /* 0x00005b0010447a11 */ /* 0x000fe200028f0eff */
[----:B------:R-:W-:Y:S01]  /*26b0*/  IMAD R225, R224, 0x3, RZ ;  /* 0x00000003e0e17824 */ /* 0x000fe200078e02ff */
[----:B------:R-:W-:Y:S01]  /*26c0*/  LEA R47, P6, R17, c[0x0][0x168], 0x1 ;  /* 0x00005a00112f7a11 */ /* 0x000fe200078c08ff */
[----:B------:R-:W-:Y:S01]  /*26d0*/  IMAD.MOV.U32 R11, RZ, RZ, c[0x0][0x180] ;  /* 0x00006000ff0b7624 */ /* 0x000fe200078e00ff */
[----:B------:R-:W-:Y:S01]  /*26e0*/  LEA R32, P1, R12, c[0x0][0x160], 0x1 ;  /* 0x000058000c207a11 */ /* 0x000fe200078208ff */
[----:B------:R-:W-:Y:S01]  /*26f0*/  IMAD R5, R222, c[0x0][0x18c], RZ ;  /* 0x00006300de057a24 */ /* 0x000fe200078e02ff */
[----:B------:R-:W-:Y:S01]  /*2700*/  LEA R81, P0, R19, c[0x0][0x168], 0x1 ;  /* 0x00005a0013517a11 */ /* 0x000fe200078008ff */
[----:B------:R-:W-:Y:S01]  /*2710*/  IMAD.SHL.U32 R7, R7, 0x40, RZ ;  /* 0x0000004007077824 */ /* 0x000fe200078e00ff */
[----:B------:R-:W-:Y:S01]  /*2720*/  LEA.HI.X.SX32 R33, R12, c[0x0][0x164], 0x1, P1 ;  /* 0x000059000c217a11 */ /* 0x000fe200008f0eff */
[----:B------:R-:W-:Y:S01]  /*2730*/  IMAD.SHL.U32 R224, R224, 0x2, RZ ;  /* 0x00000002e0e07824 */ /* 0x000fe200078e00ff */
[----:B------:R-:W-:-:S02]  /*2740*/  LEA R159, P1, R21, c[0x0][0x168], 0x1 ;  /* 0x00005a00159f7a11 */ /* 0x000fc400078208ff */
[----:B------:R-:W-:Y:S02]  /*2750*/  LEA R30, P3, R18, c[0x0][0x168], 0x1 ;  /* 0x00005a00121e7a11 */ /* 0x000fe400078608ff */
[----:B------:R-:W-:Y:S02]  /*2760*/  LEA R53, P4, R20, c[0x0][0x168], 0x1 ;  /* 0x00005a0014357a11 */ /* 0x000fe400078808ff */
[----:B------:R-:W-:Y:S02]  /*2770*/  LEA R57, P5, R22, c[0x0][0x168], 0x1 ;  /* 0x00005a0016397a11 */ /* 0x000fe400078a08ff */
[----:B------:R-:W-:Y:S02]  /*2780*/  LEA.HI.X.SX32 R82, R23, c[0x0][0x16c], 0x1, P2 ;  /* 0x00005b0017527a11 */ /* 0x000fe400010f0eff */
[----:B------:R-:W-:Y:S02]  /*2790*/  LEA.HI.X.SX32 R46, R17, c[0x0][0x16c], 0x1, P6 ;  /* 0x00005b00112e7a11 */ /* 0x000fe400030f0eff */
[----:B------:R-:W-:-:S02]  /*27a0*/  LEA.HI.X.SX32 R80, R19, c[0x0][0x16c], 0x1, P0 ;  /* 0x00005b0013507a11 */ /* 0x000fc400000f0eff */
[----:B------:R-:W-:Y:S02]  /*27b0*/  LEA.HI.X.SX32 R158, R21, c[0x0][0x16c], 0x1, P1 ;  /* 0x00005b00159e7a11 */ /* 0x000fe400008f0eff */
[----:B------:R-:W-:Y:S02]  /*27c0*/  LEA R65, P2, R27, c[0x0][0x168], 0x1 ;  /* 0x00005a001b417a11 */ /* 0x000fe400078408ff */
[----:B------:R-:W-:Y:S02]  /*27d0*/  LEA.HI.X.SX32 R31, R18, c[0x0][0x16c], 0x1, P3 ;  /* 0x00005b00121f7a11 */ /* 0x000fe400018f0eff */
[----:B------:R-:W-:Y:S02]  /*27e0*/  LEA.HI.X.SX32 R52, R20, c[0x0][0x16c], 0x1, P4 ;  /* 0x00005b0014347a11 */ /* 0x000fe400020f0eff */
[----:B------:R-:W-:Y:S02]  /*27f0*/  LEA.HI.X.SX32 R56, R22, c[0x0][0x16c], 0x1, P5 ;  /* 0x00005b0016387a11 */ /* 0x000fe400028f0eff */
[----:B------:R-:W-:-:S02]  /*2800*/  LEA R14, P6, R24, c[0x0][0x168], 0x1 ;  /* 0x00005a00180e7a11 */ /* 0x000fc400078c08ff */
[----:B------:R-:W-:Y:S02]  /*2810*/  LEA R59, P0, R25, c[0x0][0x168], 0x1 ;  /* 0x00005a00193b7a11 */ /* 0x000fe400078008ff */
[----:B------:R-:W-:Y:S02]  /*2820*/  LEA R60, P1, R26, c[0x0][0x168], 0x1 ;  /* 0x00005a001a3c7a11 */ /* 0x000fe400078208ff */
[----:B------:R-:W-:Y:S02]  /*2830*/  LEA R55, P3, R28, c[0x0][0x168], 0x1 ;  /* 0x00005a001c377a11 */ /* 0x000fe400078608ff */
[----:B------:R-:W-:Y:S02]  /*2840*/  LEA R67, P4, R29, c[0x0][0x168], 0x1 ;  /* 0x00005a001d437a11 */ /* 0x000fe400078808ff */
[----:B------:R-:W-:Y:S02]  /*2850*/  LEA R71, P5, R70, c[0x0][0x168], 0x1 ;  /* 0x00005a0046477a11 */ /* 0x000fe400078a08ff */
[----:B------:R-:W-:-:S02]  /*2860*/  LEA.HI.X.SX32 R64, R27, c[0x0][0x16c], 0x1, P2 ;  /* 0x00005b001b407a11 */ /* 0x000fc400010f0eff */
[----:B------:R-:W-:Y:S02]  /*2870*/  LEA.HI.X.SX32 R15, R24, c[0x0][0x16c], 0x1, P6 ;  /* 0x00005b00180f7a11 */ /* 0x000fe400030f0eff */
[----:B------:R-:W-:Y:S02]  /*2880*/  LEA.HI.X.SX32 R58, R25, c[0x0][0x16c], 0x1, P0 ;  /* 0x00005b00193a7a11 */ /* 0x000fe400000f0eff */
[----:B------:R-:W-:Y:S02]  /*2890*/  LEA.HI.X.SX32 R61, R26, c[0x0][0x16c], 0x1, P1 ;  /* 0x00005b001a3d7a11 */ /* 0x000fe400008f0eff */
[----:B------:R-:W-:Y:S02]  /*28a0*/  LEA R23, P2, R45, c[0x0][0x168], 0x1 ;  /* 0x00005a002d177a11 */ /* 0x000fe400078408ff */
[----:B------:R-:W-:Y:S02]  /*28b0*/  LEA.HI.X.SX32 R54, R28, c[0x0][0x16c], 0x1, P3 ;  /* 0x00005b001c367a11 */ /* 0x000fe400018f0eff */
[----:B------:R-:W-:-:S02]  /*28c0*/  LEA.HI.X.SX32 R66, R29, c[0x0][0x16c], 0x1, P4 ;  /* 0x00005b001d427a11 */ /* 0x000fc400020f0eff */
[----:B------:R-:W-:Y:S02]  /*28d0*/  LEA.HI.X.SX32 R70, R70, c[0x0][0x16c], 0x1, P5 ;  /* 0x00005b0046467a11 */ /* 0x000fe400028f0eff */
[----:B------:R-:W-:Y:S02]  /*28e0*/  LEA R173, P6, R171, c[0x0][0x168], 0x1 ;  /* 0x00005a00abad7a11 */ /* 0x000fe400078c08ff */
[----:B------:R-:W-:Y:S02]  /*28f0*/  LEA R157, P0, R156, c[0x0][0x168], 0x1 ;  /* 0x00005a009c9d7a11 */ /* 0x000fe400078008ff */
[----:B------:R-:W-:Y:S02]  /*2900*/  LEA R161, P1, R160, c[0x0][0x168], 0x1 ;  /* 0x00005a00a0a17a11 */ /* 0x000fe400078208ff */
[----:B------:R-:W-:Y:S02]  /*2910*/  LEA R43, P3, R35, c[0x0][0x168], 0x1 ;  /* 0x00005a00232b7a11 */ /* 0x000fe400078608ff */
[----:B------:R-:W-:-:S02]  /*2920*/  LEA R44, P4, R36, c[0x0][0x168], 0x1 ;  /* 0x00005a00242c7a11 */ /* 0x000fc400078808ff */
[----:B------:R-:W-:Y:S02]  /*2930*/  LEA R25, P5, R37, c[0x0][0x168], 0x1 ;  /* 0x00005a0025197a11 */ /* 0x000fe400078a08ff */
[----:B------:R-:W-:Y:S02]  /*2940*/  LEA.HI.X.SX32 R22, R45, c[0x0][0x16c], 0x1, P2 ;  /* 0x00005b002d167a11 */ /* 0x000fe400010f0eff */
[----:B------:R-:W-:Y:S02]  /*2950*/  LEA.HI.X.SX32 R171, R171, c[0x0][0x16c], 0x1, P6 ;  /* 0x00005b00abab7a11 */ /* 0x000fe400030f0eff */
[----:B------:R-:W-:Y:S02]  /*2960*/  LEA.HI.X.SX32 R156, R156, c[0x0][0x16c], 0x1, P0 ;  /* 0x00005b009c9c7a11 */ /* 0x000fe400000f0eff */
[----:B------:R-:W-:Y:S02]  /*2970*/  LEA.HI.X.SX32 R160, R160, c[0x0][0x16c], 0x1, P1 ;  /* 0x00005b00a0a07a11 */ /* 0x000fe400008f0eff */
[----:B------:R-:W-:-:S02]  /*2980*/  LEA.HI.X.SX32 R42, R35, c[0x0][0x16c], 0x1, P3 ;  /* 0x00005b00232a7a11 */ /* 0x000fc400018f0eff */
[----:B------:R-:W-:Y:S02]  /*2990*/  LEA.HI.X.SX32 R45, R36, c[0x0][0x16c], 0x1, P4 ;  /* 0x00005b00242d7a11 */ /* 0x000fe400020f0eff */
[----:B------:R-:W-:Y:S02]  /*29a0*/  LEA.HI.X.SX32 R24, R37, c[0x0][0x16c], 0x1, P5 ;  /* 0x00005b0025187a11 */ /* 0x000fe400028f0eff */
[----:B------:R-:W-:Y:S02]  /*29b0*/  LEA R21, P6, R48, c[0x0][0x168], 0x1 ;  /* 0x00005a0030157a11 */ /* 0x000fe400078c08ff */
[----:B------:R-:W-:Y:S02]  /*29c0*/  LEA R34, P0, R49, c[0x0][0x168], 0x1 ;  /* 0x00005a0031227a11 */ /* 0x000fe400078008ff */
[----:B------:R-:W-:Y:S02]  /*29d0*/  LEA R152, P1, R183, c[0x0][0x168], 0x1 ;  /* 0x00005a00b7987a11 */ /* 0x000fe400078208ff */
[----:B------:R-:W-:-:S02]  /*29e0*/  LEA R145, P2, R146, c[0x0][0x168], 0x1 ;  /* 0x00005a0092917a11 */ /* 0x000fc400078408ff */
[----:B------:R-:W-:Y:S02]  /*29f0*/  LEA R28, P3, R50, c[0x0][0x168], 0x1 ;  /* 0x00005a00321c7a11 */ /* 0x000fe400078608ff */
[----:B------:R-:W-:Y:S02]  /*2a00*/  LEA R36, P4, R51, c[0x0][0x168], 0x1 ;  /* 0x00005a0033247a11 */ /* 0x000fe400078808ff */
[----:B------:R-:W-:Y:S02]  /*2a10*/  LEA R142, P5, R143, c[0x0][0x168], 0x1 ;  /* 0x00005a008f8e7a11 */ /* 0x000fe400078a08ff */
[C---:B------:R-:W-:Y:S02]  /*2a20*/  LOP3.LUT R188, R6.reuse, 0x10, RZ, 0x3c, !PT ;  /* 0x0000001006bc7812 */ /* 0x040fe400078e3cff */
[C---:B------:R-:W-:Y:S02]  /*2a30*/  LOP3.LUT R187, R6.reuse, 0x20, RZ, 0x3c, !PT ;  /* 0x0000002006bb7812 */ /* 0x040fe400078e3cff */
[----:B------:R-:W-:-:S02]  /*2a40*/  LOP3.LUT R186, R6, 0x30, RZ, 0x3c, !PT ;  /* 0x0000003006ba7812 */ /* 0x000fc400078e3cff */
[C---:B------:R-:W-:Y:S02]  /*2a50*/  LOP3.LUT R185, R6.reuse, 0x40, RZ, 0x3c, !PT ;  /* 0x0000004006b97812 */ /* 0x040fe400078e3cff */
[C---:B------:R-:W-:Y:S02]  /*2a60*/  LOP3.LUT R182, R6.reuse, 0x50, RZ, 0x3c, !PT ;  /* 0x0000005006b67812 */ /* 0x040fe400078e3cff */
[C---:B------:R-:W-:Y:S02]  /*2a70*/  LOP3.LUT R8, R6.reuse, 0x60, RZ, 0x3c, !PT ;  /* 0x0000006006087812 */ /* 0x040fe400078e3cff */
[----:B------:R-:W-:Y:S02]  /*2a80*/  LOP3.LUT R9, R6, 0x70, RZ, 0x3c, !PT ;  /* 0x0000007006097812 */ /* 0x000fe400078e3cff */
[----:B------:R-:W-:Y:S02]  /*2a90*/  LEA.HI.X.SX32 R20, R48, c[0x0][0x16c], 0x1, P6 ;  /* 0x00005b0030147a11 */ /* 0x000fe400030f0eff */
[----:B------:R-:W-:-:S02]  /*2aa0*/  LEA.HI.X.SX32 R35, R49, c[0x0][0x16c], 0x1, P0 ;  /* 0x00005b0031237a11 */ /* 0x000fc400000f0eff */
[----:B------:R-:W-:Y:S02]  /*2ab0*/  LEA.HI.X.SX32 R183, R183, c[0x0][0x16c], 0x1, P1 ;  /* 0x00005b00b7b77a11 */ /* 0x000fe400008f0eff */
[----:B------:R-:W-:Y:S02]  /*2ac0*/  LEA.HI.X.SX32 R146, R146, c[0x0][0x16c], 0x1, P2 ;  /* 0x00005b0092927a11 */ /* 0x000fe400010f0eff */
[----:B------:R-:W-:Y:S02]  /*2ad0*/  LEA.HI.X.SX32 R29, R50, c[0x0][0x16c], 0x1, P3 ;  /* 0x00005b00321d7a11 */ /* 0x000fe400018f0eff */
[----:B------:R-:W-:Y:S02]  /*2ae0*/  LEA.HI.X.SX32 R37, R51, c[0x0][0x16c], 0x1, P4 ;  /* 0x00005b0033257a11 */ /* 0x000fe400020f0eff */
[----:B------:R-:W-:Y:S02]  /*2af0*/  LEA.HI.X.SX32 R143, R143, c[0x0][0x16c], 0x1, P5 ;  /* 0x00005b008f8f7a11 */ /* 0x000fe400028f0eff */
.L_x_2:
[----:B------:R-:W-:Y:S01]  /*2b00*/  ISETP.GT.AND P2, PT, R11, 0x3, PT ;  /* 0x000000030b00780c */ /* 0x000fe20003f44270 */
[----:B------:R-:W-:Y:S01]  /*2b10*/  IMAD.WIDE R18, R225, 0x2, R32 ;  /* 0x00000002e1127825 */ /* 0x000fe200078e0220 */
[----:B------:R-:W-:-:S02]  /*2b20*/  ISETP.GT.AND P0, PT, R11, 0x1, PT ;  /* 0x000000010b00780c */ /* 0x000fc40003f04270 */
[----:B------:R-:W-:Y:S01]  /*2b30*/  ISETP.GT.AND P4, PT, R11, 0x5, PT ;  /* 0x000000050b00780c */ /* 0x000fe20003f84270 */
[----:B------:R-:W-:Y:S01]  /*2b40*/  IMAD.MOV.U32 R13, RZ, RZ, c[0x0][0x188] ;  /* 0x00006200ff0d7624 */ /* 0x000fe200078e00ff */
[----:B------:R-:W-:Y:S01]  /*2b50*/  PRMT R163, RZ, 0x7610, R163 ;  /* 0x00007610ffa37816 */ /* 0x000fe200000000a3 */
[--C-:B------:R-:W-:Y:S01]  /*2b60*/  IMAD.WIDE R48, R227, 0x2, R32.reuse ;  /* 0x00000002e3307825 */ /* 0x100fe200078e0220 */
[C---:B------:R-:W-:Y:S02]  /*2b70*/  ISETP.GT.AND P1, PT, R11.reuse, 0x2, PT ;  /* 0x000000020b00780c */ /* 0x040fe40003f24270 */
[----:B------:R-:W-:Y:S01]  /*2b80*/  ISETP.GT.AND P3, PT, R11, 0x4, PT ;  /* 0x000000040b00780c */ /* 0x000fe20003f64270 */
[----:B------:R-:W-:Y:S01]  /*2b90*/  IMAD.WIDE R12, R13, 0x2, R32 ;  /* 0x000000020d0c7825 */ /* 0x000fe200078e0220 */
[----:B------:R-:W-:Y:S01]  /*2ba0*/  PRMT R179, RZ, 0x7610, R179 ;  /* 0x00007610ffb37816 */ /* 0x000fe200000000b3 */
[----:B------:R0:W2:Y:S01]  /*2bb0*/  @P2 LDG.E.U16 R163, [R18.64] ;  /* 0x0000000412a32981 */ /* 0x0000a2000c1e1500 */
[----:B------:R-:W-:Y:S01]  /*2bc0*/  PRMT R77, RZ, 0x7610, R77 ;  /* 0x00007610ff4d7816 */ /* 0x000fe2000000004d */
[----:B------:R-:W-:Y:S01]  /*2bd0*/  IMAD.WIDE R16, R224, 0x2, R32 ;  /* 0x00000002e0107825 */ /* 0x000fe200078e0220 */
[----:B------:R-:W-:-:S02]  /*2be0*/  ISETP.GT.AND P2, PT, R11, 0x8, PT ;  /* 0x000000080b00780c */ /* 0x000fc40003f44270 */
[----:B------:R-:W-:Y:S01]  /*2bf0*/  PRMT R169, RZ, 0x7610, R169 ;  /* 0x00007610ffa97816 */ /* 0x000fe200000000a9 */
[----:B------:R-:W-:Y:S01]  /*2c00*/  IMAD.WIDE R26, R226, 0x2, R32 ;  /* 0x00000002e21a7825 */ /* 0x000fe200078e0220 */
[----:B------:R-:W-:Y:S01]  /*2c10*/  PRMT R76, RZ, 0x7610, R76 ;  /* 0x00007610ff4c7816 */ /* 0x000fe2000000004c */
[----:B------:R1:W3:Y:S01]  /*2c20*/  @P0 LDG.E.U16 R179, [R12.64] ;  /* 0x000000040cb30981 */ /* 0x0002e2000c1e1500 */
[----:B------:R-:W-:-:S03]  /*2c30*/  ISETP.GT.AND P0, PT, R11, 0x6, PT ;  /* 0x000000060b00780c */ /* 0x000fc60003f04270 */
[----:B------:R4:W5:Y:S01]  /*2c40*/  @P4 LDG.E.U16 R77, [R48.64] ;  /* 0x00000004304d4981 */ /* 0x000962000c1e1500 */
[C---:B------:R-:W-:Y:S01]  /*2c50*/  ISETP.GT.AND P4, PT, R11.reuse, 0xa, PT ;  /* 0x0000000a0b00780c */ /* 0x040fe20003f84270 */
[----:B0-----:R-:W-:Y:S01]  /*2c60*/  IMAD.WIDE R18, R230, 0x2, R32 ;  /* 0x00000002e6127825 */ /* 0x001fe200078e0220 */
[----:B------:R-:W-:Y:S01]  /*2c70*/  PRMT R153, RZ, 0x7610, R153 ;  /* 0x00007610ff997816 */ /* 0x000fe20000000099 */
[----:B------:R0:W2:Y:S01]  /*2c80*/  @P1 LDG.E.U16 R169, [R16.64] ;  /* 0x0000000410a91981 */ /* 0x0000a2000c1e1500 */
[----:B------:R-:W-:-:S03]  /*2c90*/  ISETP.GT.AND P1, PT, R11, 0x7, PT ;  /* 0x000000070b00780c */ /* 0x000fc60003f24270 */
[----:B------:R0:W2:Y:S01]  /*2ca0*/  @P3 LDG.E.U16 R76, [R26.64] ;  /* 0x000000041a4c3981 */ /* 0x0000a2000c1e1500 */
[C---:B------:R-:W-:Y:S01]  /*2cb0*/  ISETP.GT.AND P3, PT, R11.reuse, 0x9, PT ;  /* 0x000000090b00780c */ /* 0x040fe20003f64270 */
[----:B-1----:R-:W-:Y:S01]  /*2cc0*/  IMAD.WIDE R12, R228, 0x2, R32 ;  /* 0x00000002e40c7825 */ /* 0x002fe200078e0220 */
[----:B------:R-:W-:Y:S01]  /*2cd0*/  PRMT R78, RZ, 0x7610, R78 ;  /* 0x00007610ff4e7816 */ /* 0x000fe2000000004e */
[----:B------:R1:W2:Y:S01]  /*2ce0*/  @P2 LDG.E.U16 R153, [R18.64] ;  /* 0x0000000412992981 */ /* 0x0002a2000c1e1500 */
[----:B------:R-:W-:Y:S01]  /*2cf0*/  PRMT R51, RZ, 0x7610, R51 ;  /* 0x00007610ff337816 */ /* 0x000fe20000000033 */
[----:B----4-:R-:W-:Y:S01]  /*2d00*/  IMAD.WIDE R48, R232, 0x2, R32 ;  /* 0x00000002e8307825 */ /* 0x010fe200078e0220 */
[----:B------:R-:W-:Y:S02]  /*2d10*/  ISETP.GT.AND P2, PT, R11, 0xc, PT ;  /* 0x0000000c0b00780c */ /* 0x000fe40003f44270 */
[----:B------:R-:W-:Y:S01]  /*2d20*/  PRMT R79, RZ, 0x7610, R79 ;  /* 0x00007610ff4f7816 */ /* 0x000fe2000000004f */
[----:B0-----:R-:W-:Y:S01]  /*2d30*/  IMAD.WIDE R16, R229, 0x2, R32 ;  /* 0x00000002e5107825 */ /* 0x001fe200078e0220 */
[----:B------:R-:W-:Y:S01]  /*2d40*/  PRMT R178, RZ, 0x7610, R178 ;  /* 0x00007610ffb27816 */ /* 0x000fe200000000b2 */
[----:B------:R0:W4:Y:S02]  /*2d50*/  @P0 LDG.E.U16 R78, [R12.64] ;  /* 0x000000040c4e0981 */ /* 0x000124000c1e1500 */
[----:B------:R-:W-:Y:S01]  /*2d60*/  IMAD.WIDE R26, R231, 0x2, R32 ;  /* 0x00000002e71a7825 */ /* 0x000fe200078e0220 */
[C---:B------:R-:W-:Y:S01]  /*2d70*/  ISETP.GT.AND P0, PT, R11.reuse, RZ, PT ;  /* 0x000000ff0b00720c */ /* 0x040fe20003f04270 */
[----:B------:R0:W2:Y:S01]  /*2d80*/  @P4 LDG.E.U16 R51, [R48.64] ;  /* 0x0000000430334981 */ /* 0x0000a2000c1e1500 */
[----:B------:R-:W-:-:S02]  /*2d90*/  ISETP.GT.AND P4, PT, R11, 0xe, PT ;  /* 0x0000000e0b00780c */ /* 0x000fc40003f84270 */
[----:B------:R-:W-:Y:S01]  /*2da0*/  PRMT R84, RZ, 0x7610, R84 ;  /* 0x00007610ff547816 */ /* 0x000fe20000000054 */
[----:B------:R0:W2:Y:S01]  /*2db0*/  @P1 LDG.E.U16 R79, [R16.64] ;  /* 0x00000004104f1981 */ /* 0x0000a2000c1e1500 */
[----:B------:R-:W-:-:S03]  /*2dc0*/  ISETP.GT.AND P1, PT, R11, 0xb, PT ;  /* 0x0000000b0b00780c */ /* 0x000fc60003f24270 */
[----:B------:R1:W2:Y:S01]  /*2dd0*/  @P3 LDG.E.U16 R178, [R26.64] ;  /* 0x000000041ab23981 */ /* 0x0002a2000c1e1500 */
[C---:B------:R-:W-:Y:S01]  /*2de0*/  ISETP.GT.AND P3, PT, R11.reuse, 0xd, PT ;  /* 0x0000000d0b00780c */ /* 0x040fe20003f64270 */
[----:B0-----:R-:W-:Y:S01]  /*2df0*/  IMAD.WIDE R16, R234, 0x2, R32 ;  /* 0x00000002ea107825 */ /* 0x001fe200078e0220 */
[----:B------:R-:W-:Y:S02]  /*2e00*/  PRMT R86, RZ, 0x7610, R86 ;  /* 0x00007610ff567816 */ /* 0x000fe40000000056 */
[----:B------:R-:W-:Y:S01]  /*2e10*/  PRMT R184, RZ, 0x7610, R184 ;  /* 0x00007610ffb87816 */ /* 0x000fe200000000b8 */
[----:B-1----:R-:W-:Y:S01]  /*2e20*/  IMAD.WIDE R26, R236, 0x2, R32 ;  /* 0x00000002ec1a7825 */ /* 0x002fe200078e0220 */
[----:B------:R0:W2:Y:S01]  /*2e30*/  @P2 LDG.E.U16 R84, [R16.64] ;  /* 0x0000000410542981 */ /* 0x0000a2000c1e1500 */
[----:B------:R-:W-:Y:S02]  /*2e40*/  ISETP.GT.AND P2, PT, R11, 0x11, PT ;  /* 0x000000110b00780c */ /* 0x000fe40003f44270 */
[----:B------:R-:W-:Y:S01]  /*2e50*/  PRMT R162, RZ, 0x7610, R162 ;  /* 0x00007610ffa27816 */ /* 0x000fe200000000a2 */
[----:B------:R-:W-:Y:S01]  /*2e60*/  IMAD.WIDE R12, R233, 0x2, R32 ;  /* 0x00000002e90c7825 */ /* 0x000fe200078e0220 */
[----:B------:R-:W-:Y:S01]  /*2e70*/  PRMT R85, RZ, 0x7610, R85 ;  /* 0x00007610ff557816 */ /* 0x000fe20000000055 */
[----:B------:R-:W2:Y:S02]  /*2e80*/  @P0 LDG.E.U16 R184, [R32.64] ;  /* 0x0000000420b80981 */ /* 0x000ea4000c1e1500 */
[----:B------:R-:W-:Y:S01]  /*2e90*/  IMAD.WIDE R18, R235, 0x2, R32 ;  /* 0x00000002eb127825 */ /* 0x000fe200078e0220 */
[C---:B------:R-:W-:Y:S01]  /*2ea0*/  ISETP.GT.AND P0, PT, R11.reuse, 0xf, PT ;  /* 0x0000000f0b00780c */ /* 0x040fe20003f04270 */
[----:B------:R1:W2:Y:S01]  /*2eb0*/  @P4 LDG.E.U16 R86, [R26.64] ;  /* 0x000000041a564981 */ /* 0x0002a2000c1e1500 */
[----:B------:R-:W-:-:S02]  /*2ec0*/  ISETP.GT.AND P4, PT, R11, 0x18, PT ;  /* 0x000000180b00780c */ /* 0x000fc40003f84270 */
[----:B------:R-:W-:Y:S01]  /*2ed0*/  PRMT R177, RZ, 0x7610, R177 ;  /* 0x00007610ffb17816 */ /* 0x000fe200000000b1 */
[----:B------:R0:W2:Y:S01]  /*2ee0*/  @P1 LDG.E.U16 R162, [R12.64] ;  /* 0x000000040ca21981 */ /* 0x0000a2000c1e1500 */
[----:B------:R-:W-:-:S03]  /*2ef0*/  ISETP.GT.AND P1, PT, R11, 0x10, PT ;  /* 0x000000100b00780c */ /* 0x000fc60003f24270 */
[----:B------:R0:W2:Y:S01]  /*2f00*/  @P3 LDG.E.U16 R85, [R18.64] ;  /* 0x0000000412553981 */ /* 0x0000a2000c1e1500 */
[----:B------:R-:W-:Y:S01]  /*2f10*/  ISETP.GT.AND P3, PT, R11, 0x12, PT ;  /* 0x000000120b00780c */ /* 0x000fe20003f64270 */
[----:B------:R-:W-:Y:S01]  /*2f20*/  IMAD.WIDE R48, R246, 0x2, R32 ;  /* 0x00000002f6307825 */ /* 0x000fe200078e0220 */
[----:B------:R-:W-:Y:S02]  /*2f30*/  PRMT R87, RZ, 0x7610, R87 ;  /* 0x00007610ff577816 */ /* 0x000fe40000000057 */
[----:B------:R-:W-:Y:S01]  /*2f40*/  PRMT R155, RZ, 0x7610, R155 ;  /* 0x00007610ff9b7816 */ /* 0x000fe2000000009b */
[----:B0-----:R-:W-:Y:S01]  /*2f50*/  IMAD.WIDE R18, R239, 0x2, R32 ;  /* 0x00000002ef127825 */ /* 0x001fe200078e0220 */
[----:B------:R-:W-:-:S04]  /*2f60*/  PRMT R154, RZ, 0x7610, R154 ;  /* 0x00007610ff9a7816 */ /* 0x000fc8000000009a */
[----:B------:R0:W2:Y:S01]  /*2f70*/  @P4 LDG.E.U16 R155, [R48.64] ;  /* 0x00000004309b4981 */ /* 0x0000a2000c1e1500 */
[----:B------:R-:W-:Y:S01]  /*2f80*/  PRMT R50, RZ, 0x7610, R50 ;  /* 0x00007610ff327816 */ /* 0x000fe20000000032 */
[--C-:B------:R-:W-:Y:S02]  /*2f90*/  IMAD.WIDE R12, R237, 0x2, R32.reuse ;  /* 0x00000002ed0c7825 */ /* 0x100fe400078e0220 */
[----:B------:R0:W2:Y:S01]  /*2fa0*/  @P2 LDG.E.U16 R177, [R18.64] ;  /* 0x0000000412b12981 */ /* 0x0000a2000c1e1500 */
[----:B------:R-:W-:Y:S01]  /*2fb0*/  ISETP.GT.AND P2, PT, R11, 0x13, PT ;  /* 0x000000130b00780c */ /* 0x000fe20003f44270 */
[----:B------:R-:W-:-:S04]  /*2fc0*/  IMAD.WIDE R16, R238, 0x2, R32 ;  /* 0x00000002ee107825 */ /* 0x000fc800078e0220 */
[----:B-1----:R-:W-:Y:S01]  /*2fd0*/  IMAD.WIDE R26, R240, 0x2, R32 ;  /* 0x00000002f01a7825 */ /* 0x002fe200078e0220 */
[----:B------:R1:W2:Y:S01]  /*2fe0*/  @P0 LDG.E.U16 R87, [R12.64] ;  /* 0x000000040c570981 */ /* 0x0002a2000c1e1500 */
[C---:B------:R-:W-:Y:S02]  /*2ff0*/  ISETP.GT.AND P4, PT, R11.reuse, 0x20, PT ;  /* 0x000000200b00780c */ /* 0x040fe40003f84270 */
[----:B------:R-:W-:Y:S01]  /*3000*/  PRMT R88, RZ, 0x7610, R88 ;  /* 0x00007610ff587816 */ /* 0x000fe20000000058 */
[----:B------:R0:W2:Y:S04]  /*3010*/  @P1 LDG.E.U16 R154, [R16.64] ;  /* 0x00000004109a1981 */ /* 0x0000a8000c1e1500 */
[----:B------:R0:W2:Y:S01]  /*3020*/  @P3 LDG.E.U16 R50, [R26.64] ;  /* 0x000000041a323981 */ /* 0x0000a2000c1e1500 */
[----:B-1----:R-:W-:Y:S01]  /*3030*/  IMAD.MOV.U32 R13, RZ, RZ, c[0x0][0x188] ;  /* 0x00006200ff0d7624 */ /* 0x002fe200078e00ff */
[----:B------:R-:W-:Y:S01]  /*3040*/  ISETP.GT.AND P3, PT, R11, 0x14, PT ;  /* 0x000000140b00780c */ /* 0x000fe20003f64270 */
[----:B0-----:R-:W-:Y:S01]  /*3050*/  IMAD.WIDE R16, R241, 0x2, R32 ;  /* 0x00000002f1107825 */ /* 0x001fe200078e0220 */
[----:B------:R-:W-:-:S03]  /*3060*/  ISETP.GT.AND P0, PT, R11, 0x15, PT ;  /* 0x000000150b00780c */ /* 0x000fc60003f04270 */
[----:B------:R-:W-:Y:S01]  /*3070*/  IMAD.SHL.U32 R13, R13, 0x20, RZ ;  /* 0x000000200d0d7824 */ /* 0x000fe200078e00ff */
[----:B------:R-:W-:Y:S01]  /*3080*/  PRMT R181, RZ, 0x7610, R181 ;  /* 0x00007610ffb57816 */ /* 0x000fe200000000b5 */
[----:B------:R0:W2:Y:S01]  /*3090*/  @P2 LDG.E.U16 R88, [R16.64] ;  /* 0x0000000410582981 */ /* 0x0000a2000c1e1500 */
[----:B------:R-:W-:Y:S01]  /*30a0*/  ISETP.GT.AND P1, PT, R11, 0x30, PT ;  /* 0x000000300b00780c */ /* 0x000fe20003f24270 */
[----:B------:R-:W-:Y:S01]  /*30b0*/  IMAD.WIDE R12, R13, 0x2, R32 ;  /* 0x000000020d0c7825 */ /* 0x000fe200078e0220 */
[----:B------:R-:W-:-:S03]  /*30c0*/  PRMT R89, RZ, 0x7610, R89 ;  /* 0x00007610ff597816 */ /* 0x000fc60000000059 */
[----:B------:R-:W-:-:S04]  /*30d0*/  IMAD.WIDE R18, R242, 0x2, R32 ;  /* 0x00000002f2127825 */ /* 0x000fc800078e0220 */
[----:B0-----:R-:W-:Y:S01]  /*30e0*/  IMAD.MOV.U32 R17, RZ, RZ, c[0x0][0x188] ;  /* 0x00006200ff117624 */ /* 0x001fe200078e00ff */
[----:B------:R-:W-:Y:S01]  /*30f0*/  ISETP.GT.AND P2, PT, R11, 0x16, PT ;  /* 0x000000160b00780c */ /* 0x000fe20003f44270 */
[----:B------:R0:W2:Y:S01]  /*3100*/  @P4 LDG.E.U16 R181, [R12.64] ;  /* 0x000000040cb54981 */ /* 0x0000a2000c1e1500 */
[----:B------:R-:W-:Y:S01]  /*3110*/  PRMT R90, RZ, 0x7610, R90 ;  /* 0x00007610ff5a7816 */ /* 0x000fe2000000005a */
[----:B------:R-:W-:Y:S01]  /*3120*/  IMAD R17, R17, 0x30, RZ ;  /* 0x0000003011117824 */ /* 0x000fe200078e02ff */
[----:B------:R-:W-:Y:S01]  /*3130*/  PRMT R49, RZ, 0x7610, R49 ;  /* 0x00007610ff317816 */ /* 0x000fe20000000031 */
[----:B------:R1:W2:Y:S01]  /*3140*/  @P3 LDG.E.U16 R89, [R18.64] ;  /* 0x0000000412593981 */ /* 0x0002a2000c1e1500 */
[----:B------:R-:W-:Y:S01]  /*3150*/  ISETP.GT.AND P3, PT, R11, 0x17, PT ;  /* 0x000000170b00780c */ /* 0x000fe20003f64270 */
[----:B------:R-:W-:-:S04]  /*3160*/  IMAD.WIDE R16, R17, 0x2, R32 ;  /* 0x0000000211107825 */ /* 0x000fc800078e0220 */
[----:B0-----:R-:W-:Y:S01]  /*3170*/  IMAD.WIDE R12, R243, 0x2, R32 ;  /* 0x00000002f30c7825 */ /* 0x001fe200078e0220 */
[----:B------:R-:W-:Y:S01]  /*3180*/  PRMT R91, RZ, 0x7610, R91 ;  /* 0x00007610ff5b7816 */ /* 0x000fe2000000005b */
[----:B------:R0:W2:Y:S01]  /*3190*/  @P1 LDG.E.U16 R49, [R16.64] ;  /* 0x0000000410311981 */ /* 0x0000a2000c1e1500 */
[C---:B------:R-:W-:Y:S01]  /*31a0*/  ISETP.GT.AND P4, PT, R11.reuse, 0x38, PT ;  /* 0x000000380b00780c */ /* 0x040fe20003f84270 */
[----:B-1----:R-:W-:Y:S02]  /*31b0*/  IMAD.MOV.U32 R19, RZ, RZ, c[0x0][0x188] ;  /* 0x00006200ff137624 */ /* 0x002fe400078e00ff */
[----:B------:R1:W2:Y:S01]  /*31c0*/  @P0 LDG.E.U16 R90, [R12.64] ;  /* 0x000000040c5a0981 */ /* 0x0002a2000c1e1500 */
[C---:B------:R-:W-:Y:S02]  /*31d0*/  ISETP.GT.AND P0, PT, R11.reuse, 0x19, PT ;  /* 0x000000190b00780c */ /* 0x040fe40003f04270 */
[----:B------:R-:W-:Y:S01]  /*31e0*/  ISETP.GT.AND P1, PT, R11, 0x1a, PT ;  /* 0x0000001a0b00780c */ /* 0x000fe20003f24270 */
[----:B------:R-:W-:Y:S01]  /*31f0*/  IMAD.MOV.U32 R27, RZ, RZ, c[0x0][0x188] ;  /* 0x00006200ff1b7624 */ /* 0x000fe200078e00ff */
[----:B------:R-:W-:Y:S01]  /*3200*/  PRMT R92, RZ, 0x7610, R92 ;  /* 0x00007610ff5c7816 */ /* 0x000fe2000000005c */
[----:B------:R-:W-:-:S02]  /*3210*/  IMAD R19, R19, 0x38, RZ ;  /* 0x0000003813137824 */ /* 0x000fc400078e02ff */
[----:B-1----:R-:W-:Y:S01]  /*3220*/  IMAD.WIDE R12, R244, 0x2, R32 ;  /* 0x00000002f40c7825 */ /* 0x002fe200078e0220 */
[----:B------:R-:W-:-:S03]  /*3230*/  ISETP.GT.AND P5, PT, R11, 0x28, PT ;  /* 0x000000280b00780c */ /* 0x000fc60003fa4270 */
[----:B0-----:R-:W-:Y:S01]  /*3240*/  IMAD.WIDE R16, R245, 0x2, R32 ;  /* 0x00000002f5107825 */ /* 0x001fe200078e0220 */
[----:B------:R0:W2:Y:S01]  /*3250*/  @P2 LDG.E.U16 R91, [R12.64] ;  /* 0x000000040c5b2981 */ /* 0x0000a2000c1e1500 */
[----:B------:R-:W-:Y:S02]  /*3260*/  ISETP.GT.AND P2, PT, R11, 0x1b, PT ;  /* 0x0000001b0b00780c */ /* 0x000fe40003f44270 */
[----:B------:R-:W-:Y:S01]  /*3270*/  PRMT R48, RZ, 0x7610, R48 ;  /* 0x00007610ff307816 */ /* 0x000fe20000000030 */
[----:B------:R-:W-:Y:S01]  /*3280*/  IMAD R27, R27, 0x28, RZ ;  /* 0x000000281b1b7824 */ /* 0x000fe200078e02ff */
[----:B------:R1:W2:Y:S01]  /*3290*/  @P3 LDG.E.U16 R92, [R16.64] ;  /* 0x00000004105c3981 */ /* 0x0002a2000c1e1500 */
[----:B------:R-:W-:Y:S01]  /*32a0*/  IMAD.WIDE R18, R19, 0x2, R32 ;  /* 0x0000000213127825 */ /* 0x000fe200078e0220 */
[----:B------:R-:W-:Y:S02]  /*32b0*/  PRMT R176, RZ, 0x7610, R176 ;  /* 0x00007610ffb07816 */ /* 0x000fe400000000b0 */
[----:B------:R-:W-:Y:S01]  /*32c0*/  PRMT R168, RZ, 0x7610, R168 ;  /* 0x00007610ffa87816 */ /* 0x000fe200000000a8 */
[----:B0-----:R-:W-:Y:S01]  /*32d0*/  IMAD.WIDE R12, R247, 0x2, R32 ;  /* 0x00000002f70c7825 */ /* 0x001fe200078e0220 */
[----:B------:R-:W-:Y:S01]  /*32e0*/  PRMT R180, RZ, 0x7610, R180 ;  /* 0x00007610ffb47816 */ /* 0x000fe200000000b4 */
[----:B------:R0:W2:Y:S01]  /*32f0*/  @P4 LDG.E.U16 R48, [R18.64] ;  /* 0x0000000412304981 */ /* 0x0000a2000c1e1500 */
[----:B------:R-:W-:Y:S01]  /*3300*/  ISETP.GT.AND P3, PT, R11, 0x1c, PT ;  /* 0x0000001c0b00780c */ /* 0x000fe20003f64270 */
[----:B-1----:R-:W-:Y:S01]  /*3310*/  IMAD.WIDE R16, R248, 0x2, R32 ;  /* 0x00000002f8107825 */ /* 0x002fe200078e0220 */
[----:B------:R-:W-:Y:S01]  /*3320*/  PRMT R93, RZ, 0x7610, R93 ;  /* 0x00007610ff5d7816 */ /* 0x000fe2000000005d */
[----:B------:R1:W2:Y:S02]  /*3330*/  @P0 LDG.E.U16 R176, [R12.64] ;  /* 0x000000040cb00981 */ /* 0x0002a4000c1e1500 */
[--C-:B------:R-:W-:Y:S01]  /*3340*/  IMAD.WIDE R26, R27, 0x2, R32.reuse ;  /* 0x000000021b1a7825 */ /* 0x100fe200078e0220 */
[----:B------:R-:W-:Y:S01]  /*3350*/  ISETP.GT.AND P0, PT, R11, 0x1d, PT ;  /* 0x0000001d0b00780c */ /* 0x000fe20003f04270 */
[----:B------:R1:W2:Y:S02]  /*3360*/  @P1 LDG.E.U16 R168, [R16.64] ;  /* 0x0000000410a81981 */ /* 0x0002a4000c1e1500 */
[----:B0-----:R-:W-:Y:S01]  /*3370*/  IMAD.WIDE R18, R249, 0x2, R32 ;  /* 0x00000002f9127825 */ /* 0x001fe200078e0220 */
[----:B------:R-:W-:Y:S01]  /*3380*/  ISETP.GT.AND P1, PT, R11, 0x1e, PT ;  /* 0x0000001e0b00780c */ /* 0x000fe20003f24270 */
[----:B------:R0:W2:Y:S01]  /*3390*/  @P5 LDG.E.U16 R180, [R26.64] ;  /* 0x000000041ab45981 */ /* 0x0000a2000c1e1500 */
[----:B------:R-:W-:-:S03]  /*33a0*/  PRMT R94, RZ, 0x7610, R94 ;  /* 0x00007610ff5e7816 */ /* 0x000fc6000000005e */
[----:B------:R1:W2:Y:S01]  /*33b0*/  @P2 LDG.E.U16 R93, [R18.64] ;  /* 0x00000004125d2981 */ /* 0x0002a2000c1e1500 */
[----:B------:R-:W-:Y:S01]  /*33c0*/  ISETP.GT.AND P2, PT, R11, 0x1f, PT ;  /* 0x0000001f0b00780c */ /* 0x000fe20003f44270 */
[----:B0-----:R-:W-:Y:S01]  /*33d0*/  IMAD.MOV.U32 R26, RZ, RZ, c[0x0][0x188] ;  /* 0x00006200ff1a7624 */ /* 0x001fe200078e00ff */
[----:B------:R-:W-:Y:S01]  /*33e0*/  PRMT R95, RZ, 0x7610, R95 ;  /* 0x00007610ff5f7816 */ /* 0x000fe2000000005f */
[----:B-1----:R-:W-:Y:S01]  /*33f0*/  IMAD.WIDE R18, R250, 0x2, R32 ;  /* 0x00000002fa127825 */ /* 0x002fe200078e0220 */
[----:B------:R-:W-:-:S03]  /*3400*/  PRMT R96, RZ, 0x7610, R96 ;  /* 0x00007610ff607816 */ /* 0x000fc60000000060 */
[----:B------:R-:W-:Y:S01]  /*3410*/  IMAD R26, R26, 0x1f, RZ ;  /* 0x0000001f1a1a7824 */ /* 0x000fe200078e02ff */
[----:B------:R0:W2:Y:S01]  /*3420*/  @P3 LDG.E.U16 R94, [R18.64] ;  /* 0x00000004125e3981 */ /* 0x0000a2000c1e1500 */
[----:B------:R-:W-:-:S04]  /*3430*/  IMAD.WIDE R12, R251, 0x2, R32 ;  /* 0x00000002fb0c7825 */ /* 0x000fc800078e0220 */
[----:B------:R-:W-:Y:S01]  /*3440*/  IMAD.WIDE R16, R252, 0x2, R32 ;  /* 0x00000002fc107825 */ /* 0x000fe200078e0220 */
[----:B------:R-:W-:Y:S01]  /*3450*/  PRMT R97, RZ, 0x7610, R97 ;  /* 0x00007610ff617816 */ /* 0x000fe20000000061 */
[----:B------:R1:W2:Y:S02]  /*3460*/  @P0 LDG.E.U16 R95, [R12.64] ;  /* 0x000000040c5f0981 */ /* 0x0002a4000c1e1500 */
[----:B0-----:R-:W-:Y:S02]  /*3470*/  IMAD.WIDE R18, R26, 0x2, R32 ;  /* 0x000000021a127825 */ /* 0x001fe400078e0220 */
[----:B------:R0:W2:Y:S02]  /*3480*/  @P1 LDG.E.U16 R96, [R16.64] ;  /* 0x0000000410601981 */ /* 0x0000a4000c1e1500 */
[----:B------:R-:W-:Y:S01]  /*3490*/  IMAD.MOV.U32 R26, RZ, RZ, c[0x0][0x188] ;  /* 0x00006200ff1a7624 */ /* 0x000fe200078e00ff */
[C---:B------:R-:W-:Y:S01]  /*34a0*/  ISETP.GT.AND P0, PT, R11.reuse, 0x21, PT ;  /* 0x000000210b00780c */ /* 0x040fe20003f04270 */
[----:B------:R1:W2:Y:S01]  /*34b0*/  @P2 LDG.E.U16 R97, [R18.64] ;  /* 0x0000000412612981 */ /* 0x0002a2000c1e1500 */
[----:B------:R-:W-:Y:S01]  /*34c0*/  ISETP.GT.AND P1, PT, R11, 0x22, PT ;  /* 0x000000220b00780c */ /* 0x000fe20003f24270 */
[----:B------:R-:W-:-:S02]  /*34d0*/  IMAD R26, R26, 0x21, RZ ;  /* 0x000000211a1a7824 */ /* 0x000fc400078e02ff */
[----:B0-----:R-:W-:Y:S01]  /*34e0*/  IMAD.MOV.U32 R17, RZ, RZ, c[0x0][0x188] ;  /* 0x00006200ff117624 */ /* 0x001fe200078e00ff */
[C---:B------:R-:W-:Y:S01]  /*34f0*/  ISETP.GT.AND P2, PT, R11.reuse, 0x23, PT ;  /* 0x000000230b00780c */ /* 0x040fe20003f44270 */
[----:B-1----:R-:W-:Y:S01]  /*3500*/  IMAD.WIDE R12, R26, 0x2, R32 ;  /* 0x000000021a0c7825 */ /* 0x002fe200078e0220 */
[----:B------:R-:W-:-:S03]  /*3510*/  ISETP.GT.AND P3, PT, R11, 0x24, PT ;  /* 0x000000240b00780c */ /* 0x000fc60003f64270 */
[----:B------:R-:W-:Y:S02]  /*3520*/  IMAD R17, R17, 0x22, RZ ;  /* 0x0000002211117824 */ /* 0x000fe400078e02ff */
[----:B------:R-:W-:Y:S01]  /*3530*/  IMAD.MOV.U32 R27, RZ, RZ, c[0x0][0x188] ;  /* 0x00006200ff1b7624 */ /* 0x000fe200078e00ff */
[----:B------:R-:W-:Y:S01]  /*3540*/  PRMT R175, RZ, 0x7610, R175 ;  /* 0x00007610ffaf7816 */ /* 0x000fe200000000af */
[----:B------:R-:W-:Y:S01]  /*3550*/  IMAD.MOV.U32 R26, RZ, RZ, c[0x0][0x188] ;  /* 0x00006200ff1a7624 */ /* 0x000fe200078e00ff */
[----:B------:R-:W-:Y:S01]  /*3560*/  PRMT R167, RZ, 0x7610, R167 ;  /* 0x00007610ffa77816 */ /* 0x000fe200000000a7 */
[----:B------:R-:W-:Y:S01]  /*3570*/  IMAD.WIDE R16, R17, 0x2, R32 ;  /* 0x0000000211107825 */ /* 0x000fe200078e0220 */
[----:B------:R-:W-:Y:S02]  /*3580*/  PRMT R98, RZ, 0x7610, R98 ;  /* 0x00007610ff627816 */ /* 0x000fe40000000062 */
[----:B------:R-:W-:Y:S01]  /*3590*/  PRMT R99, RZ, 0x7610, R99 ;  /* 0x00007610ff637816 */ /* 0x000fe20000000063 */
[----:B------:R-:W-:Y:S01]  /*35a0*/  IMAD R27, R27, 0x23, RZ ;  /* 0x000000231b1b7824 */ /* 0x000fe200078e02ff */
[----:B------:R0:W2:Y:S01]  /*35b0*/  @P0 LDG.E.U16 R175, [R12.64] ;  /* 0x000000040caf0981 */ /* 0x0000a2000c1e1500 */
[----:B------:R-:W-:-:S02]  /*35c0*/  IMAD R26, R26, 0x24, RZ ;  /* 0x000000241a1a7824 */ /* 0x000fc400078e02ff */
[--C-:B------:R-:W-:Y:S01]  /*35d0*/  IMAD.WIDE R18, R27, 0x2, R32.reuse ;  /* 0x000000021b127825 */ /* 0x100fe200078e0220 */
[----:B------:R1:W2:Y:S01]  /*35e0*/  @P1 LDG.E.U16 R167, [R16.64] ;  /* 0x0000000410a71981 */ /* 0x0002a2000c1e1500 */
[C---:B------:R-:W-:Y:S02]  /*35f0*/  ISETP.GT.AND P1, PT, R11.reuse, 0x25, PT ;  /* 0x000000250b00780c */ /* 0x040fe40003f24270 */
[----:B------:R-:W-:Y:S01]  /*3600*/  IMAD.WIDE R26, R26, 0x2, R32 ;  /* 0x000000021a1a7825 */ /* 0x000fe200078e0220 */
[----:B------:R1:W2:Y:S03]  /*3610*/  @P2 LDG.E.U16 R98, [R18.64] ;  /* 0x0000000412622981 */ /* 0x0002a6000c1e1500 */
[----:B0-----:R-:W-:Y:S01]  /*3620*/  IMAD.MOV.U32 R13, RZ, RZ, c[0x0][0x188] ;  /* 0x00006200ff0d7624 */ /* 0x001fe200078e00ff */
[----:B------:R0:W2:Y:S01]  /*3630*/  @P3 LDG.E.U16 R99, [R26.64] ;  /* 0x000000041a633981 */ /* 0x0000a2000c1e1500 */
[----:B------:R-:W-:-:S02]  /*3640*/  ISETP.GT.AND P4, PT, R11, 0x29, PT ;  /* 0x000000290b00780c */ /* 0x000fc40003f84270 */
[----:B------:R-:W-:Y:S01]  /*3650*/  IMAD R13, R13, 0x25, RZ ;  /* 0x000000250d0d7824 */ /* 0x000fe200078e02ff */
[----:B------:R-:W-:Y:S01]  /*3660*/  PRMT R100, RZ, 0x7610, R100 ;  /* 0x00007610ff647816 */ /* 0x000fe20000000064 */
[----:B-1----:R-:W-:Y:S01]  /*3670*/  IMAD.MOV.U32 R19, RZ, RZ, c[0x0][0x188] ;  /* 0x00006200ff137624 */ /* 0x002fe200078e00ff */
[----:B------:R-:W-:Y:S01]  /*3680*/  ISETP.GT.AND P2, PT, R11, 0x26, PT ;  /* 0x000000260b00780c */ /* 0x000fe20003f44270 */
[----:B------:R-:W-:-:S04]  /*3690*/  IMAD.WIDE R12, R13, 0x2, R32 ;  /* 0x000000020d0c7825 */ /* 0x000fc800078e0220 */
[----:B0-----:R-:W-:Y:S01]  /*36a0*/  IMAD.MOV.U32 R27, RZ, RZ, c[0x0][0x188] ;  /* 0x00006200ff1b7624 */ /* 0x001fe200078e00ff */
[----:B------:R-:W-:Y:S01]  /*36b0*/  PRMT R174, RZ, 0x7610, R174 ;  /* 0x00007610ffae7816 */ /* 0x000fe200000000ae */
[----:B------:R-:W-:Y:S01]  /*36c0*/  IMAD.MOV.U32 R17, RZ, RZ, c[0x0][0x188] ;  /* 0x00006200ff117624 */ /* 0x000fe200078e00ff */
[----:B------:R0:W2:Y:S01]  /*36d0*/  @P1 LDG.E.U16 R100, [R12.64] ;  /* 0x000000040c641981 */ /* 0x0000a2000c1e1500 */
[----:B------:R-:W-:Y:S02]  /*36e0*/  IMAD R19, R19, 0x29, RZ ;  /* 0x0000002913137824 */ /* 0x000fe400078e02ff */
[----:B------:R-:W-:Y:S01]  /*36f0*/  IMAD R27, R27, 0x27, RZ ;  /* 0x000000271b1b7824 */ /* 0x000fe200078e02ff */
[----:B------:R-:W-:Y:S01]  /*3700*/  ISETP.GT.AND P3, PT, R11, 0x27, PT ;  /* 0x000000270b00780c */ /* 0x000fe20003f64270 */
[----:B------:R-:W-:Y:S02]  /*3710*/  IMAD R17, R17, 0x26, RZ ;  /* 0x0000002611117824 */ /* 0x000fe400078e02ff */
[----:B------:R-:W-:Y:S01]  /*3720*/  IMAD.WIDE R18, R19, 0x2, R32 ;  /* 0x0000000213127825 */ /* 0x000fe200078e0220 */
[----:B------:R-:W-:-:S03]  /*3730*/  PRMT R101, RZ, 0x7610, R101 ;  /* 0x00007610ff657816 */ /* 0x000fc60000000065 */
[--C-:B0-----:R-:W-:Y:S01]  /*3740*/  IMAD.WIDE R12, R27, 0x2, R32.reuse ;  /* 0x000000021b0c7825 */ /* 0x101fe200078e0220 */
[----:B------:R-:W-:Y:S01]  /*3750*/  ISETP.GT.AND P0, PT, R11, 0x31, PT ;  /* 0x000000310b00780c */ /* 0x000fe20003f04270 */
[----:B------:R0:W2:Y:S02]  /*3760*/  @P4 LDG.E.U16 R174, [R18.64] ;  /* 0x0000000412ae4981 */ /* 0x0000a4000c1e1500 */
[----:B------:R-:W-:Y:S02]  /*3770*/  IMAD.MOV.U32 R27, RZ, RZ, c[0x0][0x188] ;  /* 0x00006200ff1b7624 */ /* 0x000fe400078e00ff */
[----:B------:R-:W-:Y:S01]  /*3780*/  IMAD.WIDE R16, R17, 0x2, R32 ;  /* 0x0000000211107825 */ /* 0x000fe200078e0220 */
[----:B------:R-:W-:-:S03]  /*3790*/  PRMT R102, RZ, 0x7610, R102 ;  /* 0x00007610ff667816 */ /* 0x000fc60000000066 */
[----:B------:R-:W-:Y:S01]  /*37a0*/  IMAD R27, R27, 0x31, RZ ;  /* 0x000000311b1b7824 */ /* 0x000fe200078e02ff */
[----:B------:R1:W2:Y:S01]  /*37b0*/  @P2 LDG.E.U16 R101, [R16.64] ;  /* 0x0000000410652981 */ /* 0x0002a2000c1e1500 */
[----:B0-----:R-:W-:Y:S02]  /*37c0*/  IMAD.MOV.U32 R19, RZ, RZ, c[0x0][0x188] ;  /* 0x00006200ff137624 */ /* 0x001fe400078e00ff */
[----:B------:R-:W-:Y:S01]  /*37d0*/  IMAD.MOV.U32 R26, RZ, RZ, c[0x0][0x188] ;  /* 0x00006200ff1a7624 */ /* 0x000fe200078e00ff */
[----:B------:R-:W-:Y:S01]  /*37e0*/  ISETP.GT.AND P4, PT, R11, 0x39, PT ;  /* 0x000000390b00780c */ /* 0x000fe20003f84270 */
[----:B------:R-:W-:Y:S01]  /*37f0*/  IMAD R19, R19, 0x2a, RZ ;  /* 0x0000002a13137824 */ /* 0x000fe200078e02ff */
[----:B------:R-:W-:Y:S01]  /*3800*/  PRMT R172, RZ, 0x7610, R172 ;  /* 0x00007610ffac7816 */ /* 0x000fe200000000ac */
[----:B------:R-:W-:Y:S01]  /*3810*/  IMAD R26, R26, 0x2b, RZ ;  /* 0x0000002b1a1a7824 */ /* 0x000fe200078e02ff */
[----:B------:R0:W2:Y:S01]  /*3820*/  @P3 LDG.E.U16 R102, [R12.64] ;  /* 0x000000040c663981 */ /* 0x0000a2000c1e1500 */
[----:B-1----:R-:W-:Y:S01]  /*3830*/  IMAD.WIDE R16, R27, 0x2, R32 ;  /* 0x000000021b107825 */ /* 0x002fe200078e0220 */
[----:B------:R-:W-:-:S03]  /*3840*/  ISETP.GT.AND P1, PT, R11, 0x2a, PT ;  /* 0x0000002a0b00780c */ /* 0x000fc60003f24270 */
[----:B------:R-:W-:Y:S01]  /*3850*/  IMAD.MOV.U32 R27, RZ, RZ, c[0x0][0x188] ;  /* 0x00006200ff1b7624 */ /* 0x000fe200078e00ff */
[----:B------:R1:W2:Y:S03]  /*3860*/  @P0 LDG.E.U16 R172, [R16.64] ;  /* 0x0000000410ac0981 */ /* 0x0002a6000c1e1500 */
[----:B------:R-:W-:Y:S02]  /*3870*/  IMAD R27, R27, 0x39, RZ ;  /* 0x000000391b1b7824 */ /* 0x000fe400078e02ff */
[----:B0-----:R-:W-:Y:S01]  /*3880*/  IMAD.WIDE R12, R19, 0x2, R32 ;  /* 0x00000002130c7825 */ /* 0x001fe200078e0220 */
[----:B------:R-:W-:-:S03]  /*3890*/  PRMT R170, RZ, 0x7610, R170 ;  /* 0x00007610ffaa7816 */ /* 0x000fc600000000aa */
[----:B------:R-:W-:Y:S01]  /*38a0*/  IMAD.WIDE R18, R26, 0x2, R32 ;  /* 0x000000021a127825 */ /* 0x000fe200078e0220 */
[----:B------:R-:W-:-:S03]  /*38b0*/  ISETP.GT.AND P3, PT, R11, 0x2d, PT ;  /* 0x0000002d0b00780c */ /* 0x000fc60003f64270 */
[----:B------:R-:W-:Y:S02]  /*38c0*/  IMAD.MOV.U32 R26, RZ, RZ, c[0x0][0x188] ;  /* 0x00006200ff1a7624 */ /* 0x000fe400078e00ff */
[----:B-1----:R-:W-:Y:S01]  /*38d0*/  IMAD.WIDE R16, R27, 0x2, R32 ;  /* 0x000000021b107825 */ /* 0x002fe200078e0220 */
[----:B------:R-:W-:Y:S02]  /*38e0*/  ISETP.GT.AND P0, PT, R11, 0x2c, PT ;  /* 0x0000002c0b00780c */ /* 0x000fe40003f04270 */
[----:B------:R-:W-:Y:S01]  /*38f0*/  PRMT R166, RZ, 0x7610, R166 ;  /* 0x00007610ffa67816 */ /* 0x000fe200000000a6 */
[----:B------:R-:W-:Y:S01]  /*3900*/  IMAD.MOV.U32 R27, RZ, RZ, c[0x0][0x188] ;  /* 0x00006200ff1b7624 */ /* 0x000fe200078e00ff */
[----:B------:R0:W2:Y:S01]  /*3910*/  @P4 LDG.E.U16 R170, [R16.64] ;  /* 0x0000000410aa4981 */ /* 0x0000a2000c1e1500 */
[----:B------:R-:W-:Y:S02]  /*3920*/  IMAD R26, R26, 0x2d, RZ ;  /* 0x0000002d1a1a7824 */ /* 0x000fe400078e02ff */
[----:B------:R-:W-:Y:S01]  /*3930*/  IMAD R27, R27, 0x2c, RZ ;  /* 0x0000002c1b1b7824 */ /* 0x000fe200078e02ff */
[----:B------:R-:W-:Y:S01]  /*3940*/  ISETP.GT.AND P2, PT, R11, 0x2b, PT ;  /* 0x0000002b0b00780c */ /* 0x000fe20003f44270 */
[----:B------:R1:W2:Y:S01]  /*3950*/  @P1 LDG.E.U16 R166, [R12.64] ;  /* 0x000000040ca61981 */ /* 0x0002a2000c1e1500 */
[----:B------:R-:W-:Y:S01]  /*3960*/  PRMT R129, RZ, 0x7610, R129 ;  /* 0x00007610ff817816 */ /* 0x000fe20000000081 */
[----:B0-----:R-:W-:Y:S01]  /*3970*/  IMAD.WIDE R16, R26, 0x2, R32 ;  /* 0x000000021a107825 */ /* 0x001fe200078e0220 */
[----:B------:R-:W-:-:S03]  /*3980*/  PRMT R128, RZ, 0x7610, R128 ;  /* 0x00007610ff807816 */ /* 0x000fc60000000080 */
[----:B------:R-:W-:Y:S01]  /*3990*/  IMAD.MOV.U32 R26, RZ, RZ, c[0x0][0x188] ;  /* 0x00006200ff1a7624 */ /* 0x000fe200078e00ff */
[----:B------:R-:W-:Y:S01]  /*39a0*/  ISETP.GT.AND P1, PT, R11, 0x2e, PT ;  /* 0x0000002e0b00780c */ /* 0x000fe20003f24270 */
[----:B-1----:R-:W-:Y:S01]  /*39b0*/  IMAD.WIDE R12, R27, 0x2, R32 ;  /* 0x000000021b0c7825 */ /* 0x002fe200078e0220 */
[----:B------:R0:W2:Y:S03]  /*39c0*/  @P3 LDG.E.U16 R129, [R16.64] ;  /* 0x0000000410813981 */ /* 0x0000a6000c1e1500 */
[----:B------:R-:W-:Y:S01]  /*39d0*/  IMAD.MOV.U32 R27, RZ, RZ, c[0x0][0x188] ;  /* 0x00006200ff1b7624 */ /* 0x000fe200078e00ff */
[----:B------:R-:W-:Y:S01]  /*39e0*/  PRMT R103, RZ, 0x7610, R103 ;  /* 0x00007610ff677816 */ /* 0x000fe20000000067 */
[----:B------:R-:W-:Y:S01]  /*39f0*/  IMAD R26, R26, 0x2f, RZ ;  /* 0x0000002f1a1a7824 */ /* 0x000fe200078e02ff */
[----:B------:R1:W2:Y:S01]  /*3a00*/  @P0 LDG.E.U16 R128, [R12.64] ;  /* 0x000000040c800981 */ /* 0x0002a2000c1e1500 */
[----:B------:R-:W-:Y:S01]  /*3a10*/  IMAD R27, R27, 0x2e, RZ ;  /* 0x0000002e1b1b7824 */ /* 0x000fe200078e02ff */
[----:B------:R-:W-:Y:S01]  /*3a20*/  ISETP.GT.AND P0, PT, R11, 0x32, PT ;  /* 0x000000320b00780c */ /* 0x000fe20003f04270 */
[----:B0-----:R-:W-:Y:S01]  /*3a30*/  IMAD.WIDE R16, R26, 0x2, R32 ;  /* 0x000000021a107825 */ /* 0x001fe200078e0220 */
[----:B------:R-:W-:Y:S01]  /*3a40*/  PRMT R130, RZ, 0x7610, R130 ;  /* 0x00007610ff827816 */ /* 0x000fe20000000082 */
[----:B------:R0:W2:Y:S02]  /*3a50*/  @P2 LDG.E.U16 R103, [R18.64] ;  /* 0x0000000412672981 */ /* 0x0000a4000c1e1500 */
[----:B------:R-:W-:-:S02]  /*3a60*/  IMAD.MOV.U32 R26, RZ, RZ, c[0x0][0x188] ;  /* 0x00006200ff1a7624 */ /* 0x000fc400078e00ff */
[----:B-1----:R-:W-:Y:S01]  /*3a70*/  IMAD.WIDE R12, R27, 0x2, R32 ;  /* 0x000000021b0c7825 */ /* 0x002fe200078e0220 */
[----:B------:R-:W-:-:S03]  /*3a80*/  PRMT R165, RZ, 0x7610, R165 ;  /* 0x00007610ffa57816 */ /* 0x000fc600000000a5 */
[----:B------:R-:W-:Y:S01]  /*3a90*/  IMAD R26, R26, 0x32, RZ ;  /* 0x000000321a1a7824 */ /* 0x000fe200078e02ff */
[----:B------:R1:W2:Y:S01]  /*3aa0*/  @P1 LDG.E.U16 R130, [R12.64] ;  /* 0x000000040c821981 */ /* 0x0002a2000c1e1500 */
[----:B0-----:R-:W-:Y:S01]  /*3ab0*/  IMAD.MOV.U32 R18, RZ, RZ, c[0x0][0x188] ;  /* 0x00006200ff127624 */ /* 0x001fe200078e00ff */
[----:B------:R-:W-:-:S03]  /*3ac0*/  ISETP.GT.AND P1, PT, R11, 0x33, PT ;  /* 0x000000330b00780c */ /* 0x000fc60003f24270 */
[----:B------:R-:W-:Y:S02]  /*3ad0*/  IMAD R18, R18, 0x33, RZ ;  /* 0x0000003312127824 */ /* 0x000fe400078e02ff */
[----:B-1----:R-:W-:Y:S01]  /*3ae0*/  IMAD.WIDE R12, R26, 0x2, R32 ;  /* 0x000000021a0c7825 */ /* 0x002fe200078e0220 */
[----:B------:R-:W-:-:S04]  /*3af0*/  PRMT R132, RZ, 0x7610, R132 ;  /* 0x00007610ff847816 */ /* 0x000fc80000000084 */
[----:B------:R0:W2:Y:S01]  /*3b00*/  @P0 LDG.E.U16 R165, [R12.64] ;  /* 0x000000040ca50981 */ /* 0x0000a2000c1e1500 */
[----:B------:R-:W-:Y:S01]  /*3b10*/  ISETP.GT.AND P0, PT, R11, 0x34, PT ;  /* 0x000000340b00780c */ /* 0x000fe20003f04270 */
[----:B0-----:R-:W-:-:S04]  /*3b20*/  IMAD.WIDE R12, R18, 0x2, R32 ;  /* 0x00000002120c7825 */ /* 0x001fc800078e0220 */
[----:B------:R-:W-:Y:S01]  /*3b30*/  IMAD.MOV.U32 R18, RZ, RZ, c[0x0][0x188] ;  /* 0x00006200ff127624 */ /* 0x000fe200078e00ff */
[----:B------:R0:W3:Y:S03]  /*3b40*/  @P1 LDG.E.U16 R132, [R12.64] ;  /* 0x000000040c841981 */ /* 0x0000e6000c1e1500 */
[----:B------:R-:W-:Y:S01]  /*3b50*/  IMAD R18, R18, 0x34, RZ ;  /* 0x0000003412127824 */ /* 0x000fe200078e02ff */
[----:B------:R-:W-:Y:S02]  /*3b60*/  PRMT R133, RZ, 0x7610, R133 ;  /* 0x00007610ff857816 */ /* 0x000fe40000000085 */
        /* <DEDUP_REMOVED lines=11> */
[----:B------:R-:W-:Y:S02]  /*3c20*/  ISETP.GT.AND P1, PT, R11, 0x3a, PT ;  /* 0x0000003a0b00780c */ /* 0x000fe40003f24270 */
[----:B------:R-:W-:Y:S01]  /*3c30*/  PRMT R135, RZ, 0x7610, R135 ;  /* 0x00007610ff877816 */ /* 0x000fe20000000087 */
[----:B0-----:R-:W-:-:S04]  /*3c40*/  IMAD.WIDE R12, R18, 0x2, R32 ;  /* 0x00000002120c7825 */ /* 0x001fc800078e0220 */
[----:B------:R-:W-:Y:S01]  /*3c50*/  IMAD.MOV.U32 R18, RZ, RZ, c[0x0][0x188] ;  /* 0x00006200ff127624 */ /* 0x000fe200078e00ff */
[----:B------:R0:W3:Y:S03]  /*3c60*/  @P0 LDG.E.U16 R135, [R12.64] ;  /* 0x000000040c870981 */ /* 0x0000e6000c1e1500 */
[----:B------:R-:W-:Y:S01]  /*3c70*/  IMAD R18, R18, 0x3a, RZ ;  /* 0x0000003a12127824 */ /* 0x000fe200078e02ff */
[----:B------:R-:W-:-:S03]  /*3c80*/  PRMT R164, RZ, 0x7610, R164 ;  /* 0x00007610ffa47816 */ /* 0x000fc600000000a4 */
[----:B0-----:R-:W-:-:S05]  /*3c90*/  IMAD.WIDE R12, R18, 0x2, R32 ;  /* 0x00000002120c7825 */ /* 0x001fca00078e0220 */
[----:B------:R0:W3:Y:S01]  /*3ca0*/  @P1 LDG.E.U16 R164, [R12.64] ;  /* 0x000000040ca41981 */ /* 0x0000e2000c1e1500 */
[C---:B------:R-:W-:Y:S02]  /*3cb0*/  ISETP.GT.AND P2, PT, R11.reuse, 0x2f, PT ;  /* 0x0000002f0b00780c */ /* 0x040fe40003f44270 */
[----:B------:R-:W-:Y:S02]  /*3cc0*/  PRMT R131, RZ, 0x7610, R131 ;  /* 0x00007610ff837816 */ /* 0x000fe40000000083 */
[----:B------:R-:W-:-:S09]  /*3cd0*/  ISETP.GT.AND P0, PT, R11, 0x37, PT ;  /* 0x000000370b00780c */ /* 0x000fd20003f04270 */
[----:B------:R1:W3:Y:S02]  /*3ce0*/  @P2 LDG.E.U16 R131, [R16.64] ;  /* 0x0000000410832981 */ /* 0x0002e4000c1e1500 */
[----:B-1----:R-:W-:-:S04]  /*3cf0*/  IMAD.MOV.U32 R16, RZ, RZ, c[0x0][0x188] ;  /* 0x00006200ff107624 */ /* 0x002fc800078e00ff */
[----:B------:R-:W-:Y:S01]  /*3d00*/  IMAD R16, R16, 0x37, RZ ;  /* 0x0000003710107824 */ /* 0x000fe200078e02ff */
[----:B------:R-:W-:-:S03]  /*3d10*/  PRMT R136, RZ, 0x7610, R136 ;  /* 0x00007610ff887816 */ /* 0x000fc60000000088 */
[----:B0-----:R-:W-:Y:S01]  /*3d20*/  IMAD.WIDE R12, R16, 0x2, R32 ;  /* 0x00000002100c7825 */ /* 0x001fe200078e0220 */
[----:B------:R-:W-:-:S03]  /*3d30*/  ISETP.GT.AND P1, PT, R11, 0x3b, PT ;  /* 0x0000003b0b00780c */ /* 0x000fc60003f24270 */
        /* <DEDUP_REMOVED lines=29> */
[----:B------:R0:W3:Y:S04]  /*3f10*/  @P1 LDG.E.U16 R141, [R12.64] ;  /* 0x000000040c8d1981 */ /* 0x0000e8000c1e1500 */
[----:B------:R-:W-:Y:S01]  /*3f20*/  BAR.SYNC.DEFER_BLOCKING 0x0 ;  /* 0x0000000000007b1d */ /* 0x000fe20000010000 */
[----:B------:R-:W-:Y:S01]  /*3f30*/  ISETP.GE.AND P0, PT, R222, R11, PT ;  /* 0x0000000bde00720c */ /* 0x000fe20003f06270 */
[--C-:B0-----:R-:W-:Y:S02]  /*3f40*/  IMAD.MOV.U32 R12, RZ, RZ, R142.reuse ;  /* 0x000000ffff0c7224 */ /* 0x101fe400078e008e */
[----:B------:R-:W-:Y:S01]  /*3f50*/  IMAD.MOV.U32 R13, RZ, RZ, R143 ;  /* 0x000000ffff0d7224 */ /* 0x000fe200078e008f */
[----:B------:R-:W-:-:S03]  /*3f60*/  PRMT R142, RZ, 0x7610, R142 ;  /* 0x00007610ff8e7816 */ /* 0x000fc6000000008e */
[----:B------:R-:W-:Y:S01]  /*3f70*/  IMAD.WIDE R16, R5, 0x2, R12 ;  /* 0x0000000205107825 */ /* 0x000fe200078e020c */
[----:B------:R-:W-:Y:S02]  /*3f80*/  PRMT R143, RZ, 0x7610, R143 ;  /* 0x00007610ff8f7816 */ /* 0x000fe4000000008f */
[----:B------:R-:W-:-:S03]  /*3f90*/  PRMT R144, RZ, 0x7610, R144 ;  /* 0x00007610ff907816 */ /* 0x000fc60000000090 */
[----:B------:R0:W3:Y:S01]  /*3fa0*/  @!P0 LDG.E.U16 R142, [R16.64] ;  /* 0x00000004108e8981 */ /* 0x0000e2000c1e1500 */
[----:B------:R-:W-:Y:S02]  /*3fb0*/  IMAD.MOV.U32 R18, RZ, RZ, R145 ;  /* 0x000000ffff127224 */ /* 0x000fe400078e0091 */
[----:B0-----:R-:W-:-:S05]  /*3fc0*/  IMAD.WIDE R16, R5, 0x2, R36 ;  /* 0x0000000205107825 */ /* 0x001fca00078e0224 */
[----:B------:R0:W3:Y:S01]  /*3fd0*/  @!P0 LDG.E.U16 R143, [R16.64] ;  /* 0x00000004108f8981 */ /* 0x0000e2000c1e1500 */
[----:B------:R-:W-:Y:S01]  /*3fe0*/  IMAD.MOV.U32 R19, RZ, RZ, R146 ;  /* 0x000000ffff137224 */ /* 0x000fe200078e0092 */
[----:B------:R-:W-:Y:S01]  /*3ff0*/  PRMT R145, RZ, 0x7610, R145 ;  /* 0x00007610ff917816 */ /* 0x000fe20000000091 */
[----:B0-----:R-:W-:-:S05]  /*4000*/  IMAD.WIDE R16, R5, 0x2, R28 ;  /* 0x0000000205107825 */ /* 0x001fca00078e021c */
[----:B------:R0:W3:Y:S01]  /*4010*/  @!P0 LDG.E.U16 R144, [R16.64] ;  /* 0x0000000410908981 */ /* 0x0000e2000c1e1500 */
[----:B------:R-:W-:Y:S02]  /*4020*/  IMAD.MOV.U32 R26, RZ, RZ, R152 ;  /* 0x000000ffff1a7224 */ /* 0x000fe400078e0098 */
[----:B------:R-:W-:Y:S01]  /*4030*/  IMAD.MOV.U32 R27, RZ, RZ, R183 ;  /* 0x000000ffff1b7224 */ /* 0x000fe200078e00b7 */
[----:B------:R-:W-:Y:S01]  /*4040*/  PRMT R146, RZ, 0x7610, R146 ;  /* 0x00007610ff927816 */ /* 0x000fe20000000092 */
[----:B0-----:R-:W-:-:S05]  /*4050*/  IMAD.WIDE R16, R5, 0x2, R18 ;  /* 0x0000000205107825 */ /* 0x001fca00078e0212 */
[----:B------:R0:W4:Y:S01]  /*4060*/  @!P0 LDG.E.U16 R145, [R16.64] ;  /* 0x0000000410918981 */ /* 0x000122000c1e1500 */
[----:B------:R-:W-:Y:S01]  /*4070*/  PRMT R147, RZ, 0x7610, R147 ;  /* 0x00007610ff937816 */ /* 0x000fe20000000093 */
[----:B0-----:R-:W-:Y:S01]  /*4080*/  IMAD.WIDE R16, R5, 0x2, R26 ;  /* 0x0000000205107825 */ /* 0x001fe200078e021a */
[----:B------:R-:W-:-:S04]  /*4090*/  LOP3.LUT R25, R25, R24, RZ, 0x3c, !PT ;  /* 0x0000001819197212 */ /* 0x000fc800078e3cff */
[----:B------:R0:W4:Y:S01]  /*40a0*/  @!P0 LDG.E.U16 R146, [R16.64] ;  /* 0x0000000410928981 */ /* 0x000122000c1e1500 */
[----:B------:R-:W-:Y:S01]  /*40b0*/  LOP3.LUT R24, R25, R24, RZ, 0x3c, !PT ;  /* 0x0000001819187212 */ /* 0x000fe200078e3cff */
[----:B0-----:R-:W-:Y:S01]  /*40c0*/  IMAD.WIDE R16, R5, 0x2, R34 ;  /* 0x0000000205107825 */ /* 0x001fe200078e0222 */
[----:B------:R-:W-:-:S04]  /*40d0*/  PRMT R152, RZ, 0x7610, R152 ;  /* 0x00007610ff987816 */ /* 0x000fc80000000098 */
[----:B------:R0:W4:Y:S01]  /*40e0*/  @!P0 LDG.E.U16 R147, [R16.64] ;  /* 0x0000000410938981 */ /* 0x000122000c1e1500 */
[----:B------:R-:W-:Y:S01]  /*40f0*/  LOP3.LUT R25, R25, R24, RZ, 0x3c, !PT ;  /* 0x0000001819197212 */ /* 0x000fe200078e3cff */
[----:B0-----:R-:W-:Y:S02]  /*4100*/  IMAD.MOV.U32 R16, RZ, RZ, R21 ;  /* 0x000000ffff107224 */ /* 0x001fe400078e0015 */
[----:B------:R-:W-:-:S04]  /*4110*/  IMAD.MOV.U32 R17, RZ, RZ, R20 ;  /* 0x000000ffff117224 */ /* 0x000fc800078e0014 */
[----:B------:R-:W-:Y:S01]  /*4120*/  IMAD.WIDE R20, R5, 0x2, R16 ;  /* 0x0000000205147825 */ /* 0x000fe200078e0210 */
[----:B--2---:R0:W-:Y:S01]  /*4130*/  STS.U16 [R6+0x400], R153 ;  /* 0x0004009906007388 */ /* 0x0041e20000000400 */
[----:B------:R-:W-:-:S03]  /*4140*/  LOP3.LUT R43, R43, R42, RZ, 0x3c, !PT ;  /* 0x0000002a2b2b7212 */ /* 0x000fc600078e3cff */
[----:B------:R1:W2:Y:S01]  /*4150*/  @!P0 LDG.E.U16 R152, [R20.64] ;  /* 0x0000000414988981 */ /* 0x0002a2000c1e1500 */
[----:B------:R-:W-:Y:S02]  /*4160*/  LOP3.LUT R42, R43, R42, RZ, 0x3c, !PT ;  /* 0x0000002a2b2a7212 */ /* 0x000fe400078e3cff */
[----:B0-----:R-:W-:Y:S01]  /*4170*/  PRMT R153, RZ, 0x7610, R153 ;  /* 0x00007610ff997816 */ /* 0x001fe20000000099 */
[----:B-1----:R-:W-:Y:S01]  /*4180*/  IMAD.WIDE R20, R5, 0x2, R24 ;  /* 0x0000000205147825 */ /* 0x002fe200078e0218 */
[----:B------:R0:W-:Y:S01]  /*4190*/  STS.U16 [R6+0x800], R154 ;  /* 0x0008009a06007388 */ /* 0x0001e20000000400 */
[----:B------:R-:W-:-:S03]  /*41a0*/  LOP3.LUT R23, R23, R22, RZ, 0x3c, !PT ;  /* 0x0000001617177212 */ /* 0x000fc600078e3cff */
[----:B------:R1:W2:Y:S01]  /*41b0*/  @!P0 LDG.E.U16 R153, [R20.64] ;  /* 0x0000000414998981 */ /* 0x0002a2000c1e1500 */
[----:B------:R-:W-:Y:S02]  /*41c0*/  LOP3.LUT R43, R43, R42, RZ, 0x3c, !PT ;  /* 0x0000002a2b2b7212 */ /* 0x000fe400078e3cff */
[----:B0-----:R-:W-:Y:S01]  /*41d0*/  PRMT R154, RZ, 0x7610, R154 ;  /* 0x00007610ff9a7816 */ /* 0x001fe2000000009a */
[----:B-1----:R-:W-:Y:S01]  /*41e0*/  IMAD.WIDE R20, R5, 0x2, R44 ;  /* 0x0000000205147825 */ /* 0x002fe200078e022c */
[----:B------:R-:W-:Y:S01]  /*41f0*/  LOP3.LUT R22, R23, R22, RZ, 0x3c, !PT ;  /* 0x0000001617167212 */ /* 0x000fe200078e3cff */
        /* <DEDUP_REMOVED lines=13> */
[C---:B------:R-:W-:Y:S01]  /*42d0*/  LOP3.LUT R156, R157.reuse, R156, RZ, 0x3c, !PT ;  /* 0x0000009c9d9c7212 */ /* 0x040fe200078e3cff */
[----:B------:R0:W-:Y:S04]  /*42e0*/  STS.U16 [R6+0x1400], R180 ;  /* 0x001400b406007388 */ /* 0x0001e80000000400 */
[----:B------:R1:W2:Y:S01]  /*42f0*/  @!P0 LDG.E.U16 R181, [R20.64] ;  /* 0x0000000414b58981 */ /* 0x0002a2000c1e1500 */
[----:B------:R-:W-:-:S02]  /*4300*/  LOP3.LUT R157, R157, R156, RZ, 0x3c, !PT ;  /* 0x0000009c9d9d7212 */ /* 0x000fc400078e3cff */
[----:B0-----:R-:W-:Y:S01]  /*4310*/  PRMT R180, RZ, 0x7610, R180 ;  /* 0x00007610ffb47816 */ /* 0x001fe200000000b4 */
[----:B-1----:R-:W-:Y:S01]  /*4320*/  IMAD.WIDE R20, R5, 0x2, R160 ;  /* 0x0000000205147825 */ /* 0x002fe200078e02a0 */
[----:B------:R-:W-:-:S04]  /*4330*/  PRMT R183, RZ, 0x7610, R183 ;  /* 0x00007610ffb77816 */ /* 0x000fc800000000b7 */
[----:B------:R0:W2:Y:S01]  /*4340*/  @!P0 LDG.E.U16 R180, [R20.64] ;  /* 0x0000000414b48981 */ /* 0x0000a2000c1e1500 */
[----:B------:R-:W-:Y:S01]  /*4350*/  LOP3.LUT R71, R71, R70, RZ, 0x3c, !PT ;  /* 0x0000004647477212 */ /* 0x000fe200078e3cff */
[----:B0-----:R-:W-:-:S03]  /*4360*/  IMAD.WIDE R20, R5, 0x2, R156 ;  /* 0x0000000205147825 */ /* 0x001fc600078e029c */
[----:B------:R-:W-:Y:S02]  /*4370*/  LOP3.LUT R70, R71, R70, RZ, 0x3c, !PT ;  /* 0x0000004647467212 */ /* 0x000fe400078e3cff */
[----:B------:R0:W2:Y:S01]  /*4380*/  @!P0 LDG.E.U16 R183, [R20.64] ;  /* 0x0000000414b78981 */ /* 0x0000a2000c1e1500 */
[----:B------:R-:W-:-:S03]  /*4390*/  LOP3.LUT R67, R67, R66, RZ, 0x3c, !PT ;  /* 0x0000004243437212 */ /* 0x000fc600078e3cff */
[----:B------:R-:W-:Y:S01]  /*43a0*/  STS.U16 [R6+0x1800], R49 ;  /* 0x0018003106007388 */ /* 0x000fe20000000400 */
[----:B------:R-:W-:Y:S01]  /*43b0*/  LOP3.LUT R71, R71, R70, RZ, 0x3c, !PT ;  /* 0x0000004647477212 */ /* 0x000fe200078e3cff */
[----:B0-----:R-:W-:Y:S02]  /*43c0*/  IMAD.MOV.U32 R20, RZ, RZ, R173 ;  /* 0x000000ffff147224 */ /* 0x001fe400078e00ad */
[--C-:B------:R-:W-:Y:S01]  /*43d0*/  IMAD.MOV.U32 R21, RZ, RZ, R171.reuse ;  /* 0x000000ffff157224 */ /* 0x100fe200078e00ab */
[----:B------:R0:W-:Y:S01]  /*43e0*/  STS.U16 [R6+0x1c00], R48 ;  /* 0x001c003006007388 */ /* 0x0001e20000000400 */
[----:B------:R-:W-:Y:S02]  /*43f0*/  PRMT R171, RZ, 0x7610, R171 ;  /* 0x00007610ffab7816 */ /* 0x000fe400000000ab */
[----:B------:R-:W-:Y:S02]  /*4400*/  LOP3.LUT R66, R67, R66, RZ, 0x3c, !PT ;  /* 0x0000004243427212 */ /* 0x000fe400078e3cff */
[----:B------:R-:W-:Y:S01]  /*4410*/  PRMT R173, RZ, 0x7610, R173 ;  /* 0x00007610ffad7816 */ /* 0x000fe200000000ad */
[----:B0-----:R-:W-:Y:S01]  /*4420*/  IMAD.WIDE R48, R5, 0x2, R20 ;  /* 0x0000000205307825 */ /* 0x001fe200078e0214 */
[----:B------:R-:W-:-:S02]  /*4430*/  LOP3.LUT R55, R55, R54, RZ, 0x3c, !PT ;  /* 0x0000003637377212 */ /* 0x000fc400078e3cff */
[----:B------:R-:W-:Y:S02]  /*4440*/  LOP3.LUT R67, R67, R66, RZ, 0x3c, !PT ;  /* 0x0000004243437212 */ /* 0x000fe400078e3cff */
[----:B------:R0:W2:Y:S01]  /*4450*/  @!P0 LDG.E.U16 R171, [R48.64] ;  /* 0x0000000430ab8981 */ /* 0x0000a2000c1e1500 */
[----:B------:R-:W-:-:S03]  /*4460*/  LOP3.LUT R54, R55, R54, RZ, 0x3c, !PT ;  /* 0x0000003637367212 */ /* 0x000fc600078e3cff */
[----:B------:R-:W-:Y:S01]  /*4470*/  STS.U16 [R6], R184 ;  /* 0x000000b806007388 */ /* 0x000fe20000000400 */
[----:B------:R-:W-:Y:S01]  /*4480*/  LOP3.LUT R65, R65, R64, RZ, 0x3c, !PT ;  /* 0x0000004041417212 */ /* 0x000fe200078e3cff */
[----:B0-----:R-:W-:Y:S02]  /*4490*/  IMAD.WIDE R48, R5, 0x2, R70 ;  /* 0x0000000205307825 */ /* 0x001fe400078e0246 */
[----:B------:R0:W-:Y:S01]  /*44a0*/  STS.U16 [R188+0x480], R178 ;  /* 0x000480b2bc007388 */ /* 0x0001e20000000400 */
        /* <DEDUP_REMOVED lines=8> */
[----:B0-----:R-:W-:Y:S01]  /*4530*/  PRMT R177, RZ, 0x7610, R177 ;  /* 0x00007610ffb17816 */ /* 0x001fe200000000b1 */
[----:B-1----:R-:W-:Y:S02]  /*4540*/  IMAD.WIDE R48, R5, 0x2, R54 ;  /* 0x0000000205307825 */ /* 0x002fe400078e0236 */
        /* <DEDUP_REMOVED lines=28> */
[----:B---3--:R-:W-:Y:S01]  /*4710*/  STS.U16 [R188+0x80], R179 ;  /* 0x000080b3bc007388 */ /* 0x008fe20000000400 */
[----:B-1----:R-:W-:-:S03]  /*4720*/  IMAD.WIDE R48, R5, 0x2, R56 ;  /* 0x0000000205307825 */ /* 0x002fc600078e0238 */
[----:B------:R0:W-:Y:S04]  /*4730*/  STS.U16 [R187+0x100], R169 ;  /* 0x000100a9bb007388 */ /* 0x0001e80000000400 */
[----:B------:R1:W3:Y:S01]  /*4740*/  @!P0 LDG.E.U16 R170, [R48.64] ;  /* 0x0000000430aa8981 */ /* 0x0002e2000c1e1500 */
[----:B0-----:R-:W-:Y:S01]  /*4750*/  PRMT R169, RZ, 0x7610, R169 ;  /* 0x00007610ffa97816 */ /* 0x001fe200000000a9 */
[----:B-1----:R-:W-:Y:S01]  /*4760*/  IMAD.WIDE R48, R5, 0x2, R52 ;  /* 0x0000000205307825 */ /* 0x002fe200078e0234 */
[----:B------:R-:W-:Y:S02]  /*4770*/  PRMT R179, RZ, 0x7610, R179 ;  /* 0x00007610ffb37816 */ /* 0x000fe400000000b3 */
[-C--:B------:R-:W-:Y:S02]  /*4780*/  LOP3.LUT R159, R159, R158.reuse, RZ, 0x3c, !PT ;  /* 0x0000009e9f9f7212 */ /* 0x080fe400078e3cff */
[----:B------:R0:W2:Y:S02]  /*4790*/  @!P0 LDG.E.U16 R169, [R48.64] ;  /* 0x0000000430a98981 */ /* 0x0000a4000c1e1500 */
[----:B------:R-:W-:-:S02]  /*47a0*/  LOP3.LUT R158, R159, R158, RZ, 0x3c, !PT ;  /* 0x0000009e9f9e7212 */ /* 0x000fc400078e3cff */
[----:B------:R1:W-:Y:S04]  /*47b0*/  STS.U16 [R187+0x500], R51 ;  /* 0x00050033bb007388 */ /* 0x0003e80000000400 */
[----:B------:R5:W-:Y:S01]  /*47c0*/  STS.U16 [R187+0x900], R50 ;  /* 0x00090032bb007388 */ /* 0x000be20000000400 */
[----:B0-----:R-:W-:-:S04]  /*47d0*/  IMAD.WIDE R48, R5, 0x2, R30 ;  /* 0x0000000205307825 */ /* 0x001fc800078e021e */
[--C-:B-1----:R-:W-:Y:S01]  /*47e0*/  IMAD.MOV.U32 R51, RZ, RZ, R82.reuse ;  /* 0x000000ffff337224 */ /* 0x102fe200078e0052 */
[----:B------:R0:W3:Y:S01]  /*47f0*/  @!P0 LDG.E.U16 R179, [R48.64] ;  /* 0x0000000430b38981 */ /* 0x0000e2000c1e1500 */
[----:B-----5:R-:W-:Y:S01]  /*4800*/  IMAD.MOV.U32 R50, RZ, RZ, R83 ;  /* 0x000000ffff327224 */ /* 0x020fe200078e0053 */
[----:B------:R-:W-:Y:S02]  /*4810*/  PRMT R82, RZ, 0x7610, R82 ;  /* 0x00007610ff527816 */ /* 0x000fe40000000052 */
[----:B------:R-:W-:Y:S01]  /*4820*/  LOP3.LUT R159, R159, R158, RZ, 0x3c, !PT ;  /* 0x0000009e9f9f7212 */ /* 0x000fe200078e3cff */
[----:B0-----:R-:W-:Y:S01]  /*4830*/  IMAD.WIDE R48, R5, 0x2, R50 ;  /* 0x0000000205307825 */ /* 0x001fe200078e0232 */
[----:B------:R-:W-:-:S04]  /*4840*/  PRMT R83, RZ, 0x7610, R83 ;  /* 0x00007610ff537816 */ /* 0x000fc80000000053 */
[----:B------:R0:W5:Y:S01]  /*4850*/  @!P0 LDG.E.U16 R82, [R48.64] ;  /* 0x0000000430528981 */ /* 0x000162000c1e1500 */
[----:B------:R-:W-:Y:S01]  /*4860*/  LOP3.LUT R47, R47, R46, RZ, 0x3c, !PT ;  /* 0x0000002e2f2f7212 */ /* 0x000fe200078e3cff */
[----:B0-----:R-:W-:-:S03]  /*4870*/  IMAD.WIDE R48, R5, 0x2, R158 ;  /* 0x0000000205307825 */ /* 0x001fc600078e029e */
[----:B------:R-:W-:Y:S01]  /*4880*/  LOP3.LUT R46, R47, R46, RZ, 0x3c, !PT ;  /* 0x0000002e2f2e7212 */ /* 0x000fe200078e3cff */
[----:B------:R0:W-:Y:S04]  /*4890*/  STS.U16 [R187+0x1100], R167 ;  /* 0x001100a7bb007388 */ /* 0x0001e80000000400 */
[----:B------:R1:W3:Y:S01]  /*48a0*/  @!P0 LDG.E.U16 R83, [R48.64] ;  /* 0x0000000430538981 */ /* 0x0002e2000c1e1500 */
[----:B------:R-:W-:Y:S02]  /*48b0*/  LOP3.LUT R69, R69, R68, RZ, 0x3c, !PT ;  /* 0x0000004445457212 */ /* 0x000fe400078e3cff */
[----:B------:R-:W-:Y:S02]  /*48c0*/  LOP3.LUT R47, R47, R46, RZ, 0x3c, !PT ;  /* 0x0000002e2f2f7212 */ /* 0x000fe400078e3cff */
[----:B0-----:R-:W-:Y:S01]  /*48d0*/  PRMT R167, RZ, 0x7610, R167 ;  /* 0x00007610ffa77816 */ /* 0x001fe200000000a7 */
[----:B-1----:R-:W-:-:S02]  /*48e0*/  IMAD.MOV.U32 R48, RZ, RZ, R81 ;  /* 0x000000ffff307224 */ /* 0x002fc400078e0051 */
[----:B------:R-:W-:Y:S01]  /*48f0*/  IMAD.MOV.U32 R49, RZ, RZ, R80 ;  /* 0x000000ffff317224 */ /* 0x000fe200078e0050 */
[----:B------:R-:W-:-:S03]  /*4900*/  LOP3.LUT R68, R69, R68, RZ, 0x3c, !PT ;  /* 0x0000004445447212 */ /* 0x000fc600078e3cff */
[----:B------:R-:W-:Y:S01]  /*4910*/  IMAD.WIDE R80, R5, 0x2, R48 ;  /* 0x0000000205507825 */ /* 0x000fe200078e0230 */
[----:B------:R0:W-:Y:S01]  /*4920*/  STS.U16 [R187+0x1500], R166 ;  /* 0x001500a6bb007388 */ /* 0x0001e20000000400 */
[----:B------:R-:W-:-:S03]  /*4930*/  LOP3.LUT R41, R41, R40, RZ, 0x3c, !PT ;  /* 0x0000002829297212 */ /* 0x000fc600078e3cff */
[----:B------:R1:W3:Y:S01]  /*4940*/  @!P0 LDG.E.U16 R167, [R80.64] ;  /* 0x0000000450a78981 */ /* 0x0002e2000c1e1500 */
[----:B------:R-:W-:Y:S02]  /*4950*/  LOP3.LUT R69, R69, R68, RZ, 0x3c, !PT ;  /* 0x0000004445457212 */ /* 0x000fe400078e3cff */
[----:B0-----:R-:W-:Y:S01]  /*4960*/  PRMT R166, RZ, 0x7610, R166 ;  /* 0x00007610ffa67816 */ /* 0x001fe200000000a6 */
[----:B-1----:R-:W-:Y:S01]  /*4970*/  IMAD.WIDE R80, R5, 0x2, R46 ;  /* 0x0000000205507825 */ /* 0x002fe200078e022e */
[----:B------:R-:W-:Y:S01]  /*4980*/  LOP3.LUT R40, R41, R40, RZ, 0x3c, !PT ;  /* 0x0000002829287212 */ /* 0x000fe200078e3cff */
        /* <DEDUP_REMOVED lines=12> */
[----:B------:R-:W-:Y:S01]  /*4a50*/  STS.U16 [R187+0xd00], R168 ;  /* 0x000d00a8bb007388 */ /* 0x000fe20000000400 */
[----:B-1----:R-:W-:Y:S01]  /*4a60*/  IMAD.WIDE R80, R5, 0x2, R40 ;  /* 0x0000000205507825 */ /* 0x002fe200078e0228 */
[C---:B------:R-:W-:Y:S02]  /*4a70*/  LOP3.LUT R62, R63.reuse, R62, RZ, 0x3c, !PT ;  /* 0x0000003e3f3e7212 */ /* 0x040fe400078e3cff */
[----:B------:R0:W-:Y:S04]  /*4a80*/  STS.U16 [R186+0x180], R163 ;  /* 0x000180a3ba007388 */ /* 0x0001e80000000400 */
[----:B------:R1:W3:Y:S01]  /*4a90*/  @!P0 LDG.E.U16 R164, [R80.64] ;  /* 0x0000000450a48981 */ /* 0x0002e2000c1e1500 */
[----:B------:R-:W-:-:S02]  /*4aa0*/  LOP3.LUT R63, R63, R62, RZ, 0x3c, !PT ;  /* 0x0000003e3f3f7212 */ /* 0x000fc400078e3cff */
[----:B0-----:R-:W-:Y:S01]  /*4ab0*/  PRMT R163, RZ, 0x7610, R163 ;  /* 0x00007610ffa37816 */ /* 0x001fe200000000a3 */
[C---:B-1----:R-:W-:Y:S01]  /*4ac0*/  IMAD.WIDE R80, R5.reuse, 0x2, R38 ;  /* 0x0000000205507825 */ /* 0x042fe200078e0226 */
[----:B------:R0:W-:Y:S04]  /*4ad0*/  STS.U16 [R186+0x580], R162 ;  /* 0x000580a2ba007388 */ /* 0x0001e80000000400 */
[----:B------:R1:W3:Y:S01]  /*4ae0*/  @!P0 LDG.E.U16 R163, [R80.64] ;  /* 0x0000000450a38981 */ /* 0x0002e2000c1e1500 */
[----:B0-----:R-:W-:Y:S01]  /*4af0*/  PRMT R162, RZ, 0x7610, R162 ;  /* 0x00007610ffa27816 */ /* 0x001fe200000000a2 */
[----:B-1----:R-:W-:-:S05]  /*4b00*/  IMAD.WIDE R80, R5, 0x2, R62 ;  /* 0x0000000205507825 */ /* 0x002fca00078e023e */
[----:B------:R-:W3:Y:S04]  /*4b10*/  @!P0 LDG.E.U16 R162, [R80.64] ;  /* 0x0000000450a28981 */ /* 0x000ee8000c1e1500 */
[----:B------:R-:W-:Y:S04]  /*4b20*/  STS.U16 [R186+0x980], R88 ;  /* 0x00098058ba007388 */ /* 0x000fe80000000400 */
        /* <DEDUP_REMOVED lines=21> */
[----:B----4-:R-:W-:Y:S04]  /*4c80*/  STS.U16 [R8+0x300], R78 ;  /* 0x0003004e08007388 */ /* 0x010fe80000000400 */
        /* <DEDUP_REMOVED lines=16> */
[----:B--2---:R-:W-:Y:S04]  /*4d90*/  STS.U16 [R6+0x2400], R154 ;  /* 0x0024009a06007388 */ /* 0x004fe80000000400 */
[----:B------:R-:W-:Y:S04]  /*4da0*/  STS.U16 [R6+0x2800], R177 ;  /* 0x002800b106007388 */ /* 0x000fe80000000400 */
[----:B-----5:R-:W-:Y:S04]  /*4db0*/  STS.U16 [R6+0x2c00], R82 ;  /* 0x002c005206007388 */ /* 0x020fe80000000400 */
[----:B------:R-:W-:Y:S04]  /*4dc0*/  STS.U16 [R188+0x2080], R143 ;  /* 0x0020808fbc007388 */ /* 0x000fe80000000400 */
[----:B------:R-:W-:Y:S04]  /*4dd0*/  STS.U16 [R188+0x2480], R155 ;  /* 0x0024809bbc007388 */ /* 0x000fe80000000400 */
[----:B------:R-:W-:Y:S04]  /*4de0*/  STS.U16 [R188+0x2880], R176 ;  /* 0x002880b0bc007388 */ /* 0x000fe80000000400 */
[----:B---3--:R-:W-:Y:S04]  /*4df0*/  STS.U16 [R188+0x2c80], R83 ;  /* 0x002c8053bc007388 */ /* 0x008fe80000000400 */
        /* <DEDUP_REMOVED lines=24> */
[----:B------:R-:W-:Y:S06]  /*4f80*/  BAR.SYNC.DEFER_BLOCKING 0x0 ;  /* 0x0000000000007b1d */ /* 0x000fec0000010000 */
[----:B------:R-:W-:Y:S04]  /*4f90*/  LDSM.16.MT88.4 R128, [R4] ;  /* 0x000000000480783b */ /* 0x000fe80000004200 */
[----:B------:R-:W0:Y:S04]  /*4fa0*/  LDSM.16.M88.4 R76, [R3+0x2000] ;  /* 0x00200000034c783b */ /* 0x000e280000000200 */
[----:B------:R-:W1:Y:S04]  /*4fb0*/  LDSM.16.M88.4 R80, [R3+0x2400] ;  /* 0x002400000350783b */ /* 0x000e680000000200 */
[----:B------:R-:W2:Y:S04]  /*4fc0*/  LDSM.16.M88.4 R84, [R3+0x2800] ;  /* 0x002800000354783b */ /* 0x000ea80000000200 */
[----:B------:R-:W3:Y:S04]  /*4fd0*/  LDSM.16.M88.4 R88, [R3+0x2c00] ;  /* 0x002c00000358783b */ /* 0x000ee80000000200 */
[----:B------:R-:W4:Y:S04]  /*4fe0*/  LDSM.16.MT88.4 R92, [R221] ;  /* 0x00000000dd5c783b */ /* 0x000f280000004200 */
[----:B------:R-:W5:Y:S04]  /*4ff0*/  LDSM.16.MT88.4 R96, [R4+0x800] ;  /* 0x000800000460783b */ /* 0x000f680000004200 */
[----:B------:R-:W3:Y:S04]  /*5000*/  LDSM.16.MT88.4 R100, [R221+0x800] ;  /* 0x00080000dd64783b */ /* 0x000ee80000004200 */
[----:B------:R-:W-:Y:S04]  /*5010*/  LDSM.16.M88.4 R132, [R220+0x2000] ;  /* 0x00200000dc84783b */ /* 0x000fe80000000200 */
[----:B------:R-:W-:Y:S04]  /*5020*/  LDSM.16.M88.4 R136, [R220+0x2400] ;  /* 0x00240000dc88783b */ /* 0x000fe80000000200 */
[----:B------:R-:W-:Y:S01]  /*5030*/  LDSM.16.M88.4 R140, [R220+0x2800] ;  /* 0x00280000dc8c783b */ /* 0x000fe20000000200 */
[C---:B0-----:R-:W-:Y:S03]  /*5040*/  HMMA.16816.F32.BF16 R104, R128.reuse, R76, R104 ;  /* 0x0000004c8068723c */ /* 0x041fe60000041868 */
[----:B------:R-:W-:Y:S04]  /*5050*/  LDSM.16.M88.4 R144, [R220+0x2c00] ;  /* 0x002c0000dc90783b */ /* 0x000fe80000000200 */
[----:B------:R-:W-:Y:S01]  /*5060*/  LDSM.16.MT88.4 R152, [R221+0x1000] ;  /* 0x00100000dd98783b */ /* 0x000fe20000004200 */
[C---:B-1----:R-:W-:Y:S08]  /*5070*/  HMMA.16816.F32.BF16 R108, R128.reuse, R80, R108 ;  /* 0x00000050806c723c */ /* 0x042ff0000004186c */
[C---:B--2---:R-:W-:Y:S08]  /*5080*/  HMMA.16816.F32.BF16 R112, R128.reuse, R84, R112 ;  /* 0x000000548070723c */ /* 0x044ff00000041870 */
[----:B---3--:R-:W-:Y:S01]  /*5090*/  HMMA.16816.F32.BF16 R116, R128, R88, R116 ;  /* 0x000000588074723c */ /* 0x008fe20000041874 */
[----:B------:R-:W0:Y:S07]  /*50a0*/  LDSM.16.MT88.4 R128, [R4+0x1000] ;  /* 0x001000000480783b */ /* 0x000e2e0000004200 */
[C---:B----4-:R-:W-:Y:S08]  /*50b0*/  HMMA.16816.F32.BF16 R120, R92.reuse, R76, R120 ;  /* 0x0000004c5c78723c */ /* 0x050ff00000041878 */
[C---:B------:R-:W-:Y:S08]  /*50c0*/  HMMA.16816.F32.BF16 R124, R92.reuse, R80, R124 ;  /* 0x000000505c7c723c */ /* 0x040ff0000004187c */
[C---:B------:R-:W-:Y:S08]  /*50d0*/  HMMA.16816.F32.BF16 R148, R92.reuse, R84, R148 ;  /* 0x000000545c94723c */ /* 0x040ff00000041894 */
[----:B------:R-:W-:Y:S01]  /*50e0*/  HMMA.16816.F32.BF16 R72, R92, R88, R72 ;  /* 0x000000585c48723c */ /* 0x000fe20000041848 */
[----:B------:R-:W-:-:S04]  /*50f0*/  IMAD.WIDE R80, R7, 0x2, R62 ;  /* 0x0000000207507825 */ /* 0x000fc800078e023e */
[----:B------:R-:W-:-:S03]  /*5100*/  IMAD.MOV.U32 R63, RZ, RZ, R80 ;  /* 0x000000ffff3f7224 */ /* 0x000fc600078e0050 */
[----:B-----5:R-:W-:Y:S01]  /*5110*/  HMMA.16816.F32.BF16 R104, R96, R78, R104 ;  /* 0x0000004e6068723c */ /* 0x020fe20000041868 */
[----:B------:R-:W-:Y:S02]  /*5120*/  IMAD.MOV.U32 R62, RZ, RZ, R81 ;  /* 0x000000ffff3e7224 */ /* 0x000fe400078e0051 */
[----:B------:R-:W-:-:S05]  /*5130*/  IMAD.WIDE R80, R7, 0x2, R40 ;  /* 0x0000000207507825 */ /* 0x000fca00078e0228 */
[C---:B------:R-:W-:Y:S08]  /*5140*/  HMMA.16816.F32.BF16 R108, R96.reuse, R82, R108 ;  /* 0x00000052606c723c */ /* 0x040ff0000004186c */
[C---:B------:R-:W-:Y:S08]  /*5150*/  HMMA.16816.F32.BF16 R112, R96.reuse, R86, R112 ;  /* 0x000000566070723c */ /* 0x040ff00000041870 */
[----:B------:R-:W-:Y:S01]  /*5160*/  HMMA.16816.F32.BF16 R116, R96, R90, R116 ;  /* 0x0000005a6074723c */ /* 0x000fe20000041874 */
[----:B------:R-:W-:-:S02]  /*5170*/  IMAD.MOV.U32 R41, RZ, RZ, R80 ;  /* 0x000000ffff297224 */ /* 0x000fc400078e0050 */
[----:B------:R-:W-:Y:S02]  /*5180*/  IMAD.MOV.U32 R40, RZ, RZ, R81 ;  /* 0x000000ffff287224 */ /* 0x000fe400078e0051 */
[----:B------:R-:W-:-:S03]  /*5190*/  IMAD.WIDE R84, R7, 0x2, R68 ;  /* 0x0000000207547825 */ /* 0x000fc600078e0244 */
[----:B------:R-:W-:Y:S01]  /*51a0*/  HMMA.16816.F32.BF16 R120, R100, R78, R120 ;  /* 0x0000004e6478723c */ /* 0x000fe20000041878 */
[----:B------:R-:W1:Y:S01]  /*51b0*/  LDSM.16.MT88.4 R76, [R4+0x1800] ;  /* 0x00180000044c783b */ /* 0x000e620000004200 */
[----:B------:R-:W-:-:S04]  /*51c0*/  IMAD.WIDE R80, R7, 0x2, R46 ;  /* 0x0000000207507825 */ /* 0x000fc800078e022e */
[----:B------:R-:W-:Y:S02]  /*51d0*/  IMAD.WIDE R48, R7, 0x2, R48 ;  /* 0x0000000207307825 */ /* 0x000fe400078e0230 */
[----:B------:R-:W-:Y:S02]  /*51e0*/  HMMA.16816.F32.BF16 R124, R100, R82, R124 ;  /* 0x00000052647c723c */ /* 0x000fe4000004187c */
[----:B------:R-:W-:-:S06]  /*51f0*/  IMAD.MOV.U32 R69, RZ, RZ, R84 ;  /* 0x000000ffff457224 */ /* 0x000fcc00078e0054 */
[----:B------:R-:W-:Y:S01]  /*5200*/  HMMA.16816.F32.BF16 R148, R100, R86, R148 ;  /* 0x000000566494723c */ /* 0x000fe20000041894 */
[----:B------:R-:W-:-:S07]  /*5210*/  IMAD.MOV.U32 R68, RZ, RZ, R85 ;  /* 0x000000ffff447224 */ /* 0x000fce00078e0055 */
[----:B------:R-:W-:Y:S01]  /*5220*/  HMMA.16816.F32.BF16 R72, R100, R90, R72 ;  /* 0x0000005a6448723c */ /* 0x000fe20000041848 */
[----:B------:R-:W-:Y:S02]  /*5230*/  IMAD.MOV.U32 R47, RZ, RZ, R80 ;  /* 0x000000ffff2f7224 */ /* 0x000fe400078e0050 */
[----:B------:R-:W-:Y:S02]  /*5240*/  IMAD.MOV.U32 R46, RZ, RZ, R81 ;  /* 0x000000ffff2e7224 */ /* 0x000fe400078e0051 */
[----:B------:R-:W-:Y:S02]  /*5250*/  IMAD.MOV.U32 R81, RZ, RZ, R48 ;  /* 0x000000ffff517224 */ /* 0x000fe400078e0030 */
[----:B------:R-:W-:Y:S02]  /*5260*/  IMAD.MOV.U32 R80, RZ, RZ, R49 ;  /* 0x000000ffff507224 */ /* 0x000fe400078e0031 */
[C---:B------:R-:W-:Y:S02]  /*5270*/  IMAD.WIDE R84, R7.reuse, 0x2, R50 ;  /* 0x0000000207547825 */ /* 0x040fe400078e0232 */
[----:B------:R-:W2:Y:S01]  /*5280*/  LDSM.16.MT88.4 R48, [R221+0x1800] ;  /* 0x00180000dd30783b */ /* 0x000ea20000004200 */
[----:B0-----:R-:W-:Y:S01]  /*5290*/  HMMA.16816.F32.BF16 R104, R128, R132, R104 ;  /* 0x000000848068723c */ /* 0x001fe20000041868 */
[----:B------:R-:W-:-:S07]  /*52a0*/  IMAD.WIDE R82, R7, 0x2, R38 ;  /* 0x0000000207527825 */ /* 0x000fce00078e0226 */
[C---:B------:R-:W-:Y:S08]  /*52b0*/  HMMA.16816.F32.BF16 R108, R128.reuse, R136, R108 ;  /* 0x00000088806c723c */ /* 0x040ff0000004186c */
[C---:B------:R-:W-:Y:S08]  /*52c0*/  HMMA.16816.F32.BF16 R112, R128.reuse, R140, R112 ;  /* 0x0000008c8070723c */ /* 0x040ff00000041870 */
[----:B------:R-:W-:Y:S01]  /*52d0*/  HMMA.16816.F32.BF16 R116, R128, R144, R116 ;  /* 0x000000908074723c */ /* 0x000fe20000041874 */
[----:B------:R-:W-:-:S02]  /*52e0*/  IMAD.MOV.U32 R39, RZ, RZ, R82 ;  /* 0x000000ffff277224 */ /* 0x000fc400078e0052 */
[----:B------:R-:W-:Y:S02]  /*52f0*/  IMAD.MOV.U32 R38, RZ, RZ, R83 ;  /* 0x000000ffff267224 */ /* 0x000fe400078e0053 */
[----:B------:R-:W-:-:S03]  /*5300*/  IMAD.WIDE R82, R7, 0x2, R158 ;  /* 0x0000000207527825 */ /* 0x000fc600078e029e */
[----:B------:R-:W-:Y:S01]  /*5310*/  HMMA.16816.F32.BF16 R120, R152, R132, R120 ;  /* 0x000000849878723c */ /* 0x000fe20000041878 */
[----:B------:R-:W-:-:S07]  /*5320*/  IMAD.MOV.U32 R159, RZ, RZ, R82 ;  /* 0x000000ffff9f7224 */ /* 0x000fce00078e0052 */
[----:B------:R-:W-:Y:S01]  /*5330*/  HMMA.16816.F32.BF16 R124, R152, R136, R124 ;  /* 0x00000088987c723c */ /* 0x000fe2000004187c */
[----:B------:R-:W-:-:S07]  /*5340*/  IMAD.MOV.U32 R158, RZ, RZ, R83 ;  /* 0x000000ffff9e7224 */ /* 0x000fce00078e0053 */
[----:B------:R-:W-:Y:S01]  /*5350*/  HMMA.16816.F32.BF16 R148, R152, R140, R148 ;  /* 0x0000008c9894723c */ /* 0x000fe20000041894 */
[----:B------:R-:W-:-:S07]  /*5360*/  IMAD.MOV.U32 R83, RZ, RZ, R84 ;  /* 0x000000ffff537224 */ /* 0x000fce00078e0054 */
[----:B------:R-:W-:Y:S01]  /*5370*/  HMMA.16816.F32.BF16 R72, R152, R144, R72 ;  /* 0x000000909848723c */ /* 0x000fe20000041848 */
[----:B------:R-:W-:Y:S01]  /*5380*/  IMAD.MOV.U32 R82, RZ, RZ, R85 ;  /* 0x000000ffff527224 */ /* 0x000fe200078e0055 */
[----:B------:R-:W-:Y:S01]  /*5390*/  IADD3 R10, R10, -0x1, RZ ;  /* 0xffffffff0a0a7810 */ /* 0x000fe20007ffe0ff */
[----:B------:R-:W-:-:S03]  /*53a0*/  IMAD.WIDE R84, R7, 0x2, R56 ;  /* 0x0000000207547825 */ /* 0x000fc600078e0238 */
[----:B------:R-:W-:Y:S01]  /*53b0*/  ISETP.NE.U32.AND P0, PT, R10, RZ, PT ;  /* 0x000000ff0a00720c */ /* 0x000fe20003f05070 */
[----:B------:R-:W-:Y:S02]  /*53c0*/  IMAD.MOV.U32 R57, RZ, RZ, R84 ;  /* 0x000000ffff397224 */ /* 0x000fe400078e0054 */
[----:B------:R-:W-:Y:S02]  /*53d0*/  IMAD.MOV.U32 R56, RZ, RZ, R85 ;  /* 0x000000ffff387224 */ /* 0x000fe400078e0055 */
[----:B------:R-:W-:-:S04]  /*53e0*/  IMAD.WIDE R20, R7, 0x2, R20 ;  /* 0x0000000207147825 */ /* 0x000fc800078e0214 */
[----:B------:R-:W-:-:S04]  /*53f0*/  IMAD.WIDE R86, R7, 0x2, R52 ;  /* 0x0000000207567825 */ /* 0x000fc800078e0234 */
[----:B------:R-:W-:Y:S01]  /*5400*/  IMAD.WIDE R84, R7, 0x2, R58 ;  /* 0x0000000207547825 */ /* 0x000fe200078e023a */
[C---:B-1----:R-:W-:Y:S03]  /*5410*/  HMMA.16816.F32.BF16 R104, R76.reuse, R134, R104 ;  /* 0x000000864c68723c */ /* 0x042fe60000041868 */
[----:B------:R-:W-:Y:S02]  /*5420*/  IMAD.MOV.U32 R173, RZ, RZ, R20 ;  /* 0x000000ffffad7224 */ /* 0x000fe400078e0014 */
[----:B------:R-:W-:Y:S02]  /*5430*/  IMAD.MOV.U32 R171, RZ, RZ, R21 ;  /* 0x000000ffffab7224 */ /* 0x000fe400078e0015 */
[----:B------:R-:W-:Y:S01]  /*5440*/  IMAD.MOV.U32 R53, RZ, RZ, R86 ;  /* 0x000000ffff357224 */ /* 0x000fe200078e0056 */
[----:B------:R-:W-:Y:S01]  /*5450*/  HMMA.16816.F32.BF16 R108, R76, R138, R108 ;  /* 0x0000008a4c6c723c */ /* 0x000fe2000004186c */
[----:B------:R-:W-:-:S02]  /*5460*/  IMAD.MOV.U32 R52, RZ, RZ, R87 ;  /* 0x000000ffff347224 */ /* 0x000fc400078e0057 */
[----:B------:R-:W-:Y:S02]  /*5470*/  IMAD.MOV.U32 R59, RZ, RZ, R84 ;  /* 0x000000ffff3b7224 */ /* 0x000fe400078e0054 */
[----:B------:R-:W-:Y:S02]  /*5480*/  IMAD.MOV.U32 R58, RZ, RZ, R85 ;  /* 0x000000ffff3a7224 */ /* 0x000fe400078e0055 */
[C---:B------:R-:W-:Y:S01]  /*5490*/  IMAD.WIDE R20, R7.reuse, 0x2, R160 ;  /* 0x0000000207147825 */ /* 0x040fe200078e02a0 */
[----:B------:R-:W-:Y:S03]  /*54a0*/  HMMA.16816.F32.BF16 R112, R76, R142, R112 ;  /* 0x0000008e4c70723c */ /* 0x000fe60000041870 */
[----:B------:R-:W-:-:S04]  /*54b0*/  IMAD.WIDE R86, R7, 0x2, R64 ;  /* 0x0000000207567825 */ /* 0x000fc800078e0240 */
[----:B------:R-:W-:Y:S01]  /*54c0*/  IMAD.WIDE R84, R7, 0x2, R54 ;  /* 0x0000000207547825 */ /* 0x000fe200078e0236 */
[----:B------:R-:W-:Y:S03]  /*54d0*/  HMMA.16816.F32.BF16 R116, R76, R146, R116 ;  /* 0x000000924c74723c */ /* 0x000fe60000041874 */
[----:B------:R-:W-:-:S04]  /*54e0*/  IMAD.MOV.U32 R161, RZ, RZ, R20 ;  /* 0x000000ffffa17224 */ /* 0x000fc800078e0014 */
[----:B------:R-:W-:Y:S01]  /*54f0*/  IMAD.WIDE R76, R7, 0x2, R156 ;  /* 0x00000002074c7825 */ /* 0x000fe200078e029c */
[----:B--2---:R-:W-:Y:S03]  /*5500*/  HMMA.16816.F32.BF16 R120, R48, R134, R120 ;  /* 0x000000863078723c */ /* 0x004fe60000041878 */
[----:B------:R-:W-:Y:S02]  /*5510*/  IMAD.MOV.U32 R160, RZ, RZ, R21 ;  /* 0x000000ffffa07224 */ /* 0x000fe400078e0015 */
[----:B------:R-:W-:Y:S02]  /*5520*/  IMAD.MOV.U32 R65, RZ, RZ, R86 ;  /* 0x000000ffff417224 */ /* 0x000fe400078e0056 */
[----:B------:R-:W-:Y:S02]  /*5530*/  IMAD.MOV.U32 R64, RZ, RZ, R87 ;  /* 0x000000ffff407224 */ /* 0x000fe400078e0057 */
[----:B------:R-:W-:-:S02]  /*5540*/  IMAD.MOV.U32 R55, RZ, RZ, R84 ;  /* 0x000000ffff377224 */ /* 0x000fc400078e0054 */
[----:B------:R-:W-:Y:S02]  /*5550*/  IMAD.MOV.U32 R54, RZ, RZ, R85 ;  /* 0x000000ffff367224 */ /* 0x000fe400078e0055 */
[----:B------:R-:W-:Y:S02]  /*5560*/  IMAD.MOV.U32 R157, RZ, RZ, R76 ;  /* 0x000000ffff9d7224 */ /* 0x000fe400078e004c */
[----:B------:R-:W-:Y:S02]  /*5570*/  IMAD.MOV.U32 R156, RZ, RZ, R77 ;  /* 0x000000ffff9c7224 */ /* 0x000fe400078e004d */
[C---:B------:R-:W-:Y:S01]  /*5580*/  IMAD.WIDE R20, R7.reuse, 0x2, R42 ;  /* 0x0000000207147825 */ /* 0x040fe200078e022a */
[----:B------:R-:W-:Y:S03]  /*5590*/  HMMA.16816.F32.BF16 R124, R48, R138, R124 ;  /* 0x0000008a307c723c */ /* 0x000fe6000004187c */
[----:B------:R-:W-:-:S04]  /*55a0*/  IMAD.WIDE R86, R7, 0x2, R66 ;  /* 0x0000000207567825 */ /* 0x000fc800078e0242 */
[C---:B------:R-:W-:Y:S01]  /*55b0*/  IMAD.WIDE R84, R7.reuse, 0x2, R70 ;  /* 0x0000000207547825 */ /* 0x040fe200078e0246 */
[----:B------:R-:W-:Y:S03]  /*55c0*/  HMMA.16816.F32.BF16 R148, R48, R142, R148 ;  /* 0x0000008e3094723c */ /* 0x000fe60000041894 */
[----:B------:R-:W-:-:S04]  /*55d0*/  IMAD.WIDE R78, R7, 0x2, R22 ;  /* 0x00000002074e7825 */ /* 0x000fc800078e0216 */
[C---:B------:R-:W-:Y:S01]  /*55e0*/  IMAD.WIDE R76, R7.reuse, 0x2, R24 ;  /* 0x00000002074c7825 */ /* 0x040fe200078e0218 */
[----:B------:R-:W-:Y:S03]  /*55f0*/  HMMA.16816.F32.BF16 R72, R48, R146, R72 ;  /* 0x000000923048723c */ /* 0x000fe60000041848 */
[----:B------:R-:W-:-:S04]  /*5600*/  IMAD.WIDE R16, R7, 0x2, R16 ;  /* 0x0000000207107825 */ /* 0x000fc800078e0210 */
[----:B------:R-:W-:-:S04]  /*5610*/  IMAD.WIDE R26, R7, 0x2, R26 ;  /* 0x00000002071a7825 */ /* 0x000fc800078e021a */
[----:B------:R-:W-:-:S04]  /*5620*/  IMAD.WIDE R18, R7, 0x2, R18 ;  /* 0x0000000207127825 */ /* 0x000fc800078e0212 */
[----:B------:R-:W-:Y:S01]  /*5630*/  IMAD.WIDE R12, R7, 0x2, R12 ;  /* 0x00000002070c7825 */ /* 0x000fe200078e020c */
[----:B------:R-:W-:-:S03]  /*5640*/  IADD3 R11, R11, -0x40, RZ ;  /* 0xffffffc00b0b7810 */ /* 0x000fc60007ffe0ff */
[----:B------:R-:W-:Y:S02]  /*5650*/  IMAD.MOV.U32 R43, RZ, RZ, R20 ;  /* 0x000000ffff2b7224 */ /* 0x000fe400078e0014 */
[----:B------:R-:W-:Y:S02]  /*5660*/  IMAD.MOV.U32 R42, RZ, RZ, R21 ;  /* 0x000000ffff2a7224 */ /* 0x000fe400078e0015 */
[----:B------:R-:W-:-:S04]  /*5670*/  IMAD.WIDE R30, R7, 0x2, R30 ;  /* 0x00000002071e7825 */ /* 0x000fc800078e021e */
[----:B------:R-:W-:-:S04]  /*5680*/  IMAD.WIDE R14, R7, 0x2, R14 ;  /* 0x00000002070e7825 */ /* 0x000fc800078e020e */
[----:B------:R-:W-:-:S04]  /*5690*/  IMAD.WIDE R60, R7, 0x2, R60 ;  /* 0x00000002073c7825 */ /* 0x000fc800078e023c */
[----:B------:R-:W-:Y:S02]  /*56a0*/  IMAD.MOV.U32 R67, RZ, RZ, R86 ;  /* 0x000000ffff437224 */ /* 0x000fe400078e0056 */
[----:B------:R-:W-:Y:S02]  /*56b0*/  IMAD.MOV.U32 R66, RZ, RZ, R87 ;  /* 0x000000ffff427224 */ /* 0x000fe400078e0057 */
[----:B------:R-:W-:Y:S02]  /*56c0*/  IMAD.MOV.U32 R71, RZ, RZ, R84 ;  /* 0x000000ffff477224 */ /* 0x000fe400078e0054 */
[----:B------:R-:W-:Y:S02]  /*56d0*/  IMAD.MOV.U32 R70, RZ, RZ, R85 ;  /* 0x000000ffff467224 */ /* 0x000fe400078e0055 */
[----:B------:R-:W-:Y:S02]  /*56e0*/  IMAD.MOV.U32 R23, RZ, RZ, R78 ;  /* 0x000000ffff177224 */ /* 0x000fe400078e004e */
[----:B------:R-:W-:-:S02]  /*56f0*/  IMAD.MOV.U32 R22, RZ, RZ, R79 ;  /* 0x000000ffff167224 */ /* 0x000fc400078e004f */
[----:B------:R-:W-:-:S04]  /*5700*/  IMAD.WIDE R44, R7, 0x2, R44 ;  /* 0x00000002072c7825 */ /* 0x000fc800078e022c */
[----:B------:R-:W-:Y:S02]  /*5710*/  IMAD.MOV.U32 R25, RZ, RZ, R76 ;  /* 0x000000ffff197224 */ /* 0x000fe400078e004c */
[----:B------:R-:W-:Y:S02]  /*5720*/  IMAD.MOV.U32 R24, RZ, RZ, R77 ;  /* 0x000000ffff187224 */ /* 0x000fe400078e004d */
[----:B------:R-:W-:-:S04]  /*5730*/  IMAD.WIDE R34, R7, 0x2, R34 ;  /* 0x0000000207227825 */ /* 0x000fc800078e0222 */
[----:B------:R-:W-:Y:S02]  /*5740*/  IMAD.MOV.U32 R21, RZ, RZ, R16 ;  /* 0x000000ffff157224 */ /* 0x000fe400078e0010 */
[----:B------:R-:W-:Y:S02]  /*5750*/  IMAD.MOV.U32 R20, RZ, RZ, R17 ;  /* 0x000000ffff147224 */ /* 0x000fe400078e0011 */
[----:B------:R-:W-:Y:S02]  /*5760*/  IMAD.MOV.U32 R152, RZ, RZ, R26 ;  /* 0x000000ffff987224 */ /* 0x000fe400078e001a */
[----:B------:R-:W-:Y:S02]  /*5770*/  IMAD.MOV.U32 R183, RZ, RZ, R27 ;  /* 0x000000ffffb77224 */ /* 0x000fe400078e001b */
[----:B------:R-:W-:-:S04]  /*5780*/  IMAD.WIDE R28, R7, 0x2, R28 ;  /* 0x00000002071c7825 */ /* 0x000fc800078e021c */
[----:B------:R-:W-:Y:S02]  /*5790*/  IMAD.MOV.U32 R145, RZ, RZ, R18 ;  /* 0x000000ffff917224 */ /* 0x000fe400078e0012 */
[----:B------:R-:W-:Y:S02]  /*57a0*/  IMAD.MOV.U32 R146, RZ, RZ, R19 ;  /* 0x000000ffff927224 */ /* 0x000fe400078e0013 */
[----:B------:R-:W-:-:S04]  /*57b0*/  IMAD.WIDE R36, R7, 0x2, R36 ;  /* 0x0000000207247825 */ /* 0x000fc800078e0224 */
[----:B------:R-:W-:-:S04]  /*57c0*/  IMAD.WIDE R32, R223, 0x2, R32 ;  /* 0x00000002df207825 */ /* 0x000fc800078e0220 */
[----:B------:R-:W-:Y:S02]  /*57d0*/  IMAD.MOV.U32 R142, RZ, RZ, R12 ;  /* 0x000000ffff8e7224 */ /* 0x000fe400078e000c */
[----:B------:R-:W-:Y:S01]  /*57e0*/  IMAD.MOV.U32 R143, RZ, RZ, R13 ;  /* 0x000000ffff8f7224 */ /* 0x000fe200078e000d */
[----:B------:R-:W-:Y:S01]  /*57f0*/  @!P0 CALL.REL.NOINC `(.L_x_1) ;  /* 0x0000001000008944 */ /* 0x000fe20003c00000 */
[----:B------:R-:W-:Y:S05]  /*5800*/  BRA `(.L_x_2) ;  /* 0xffffd2f000007947 */ /* 0x000fea000383ffff */
.L_x_1:
[----:B------:R-:W-:Y:S02]  /*5810*/  F2FP.BF16.PACK_AB R13, R127, R126 ;  /* 0x0000007e7f0d723e */ /* 0x000fe400000010ff */
[----:B------:R-:W-:Y:S02]  /*5820*/  F2FP.BF16.PACK_AB R125, R125, R124 ;  /* 0x0000007c7d7d723e */ /* 0x000fe400000010ff */
[----:B------:R-:W-:Y:S02]  /*5830*/  F2FP.BF16.PACK_AB R17, R111, R110 ;  /* 0x0000006e6f11723e */ /* 0x000fe400000010ff */
[----:B------:R-:W-:Y:S02]  /*5840*/  F2FP.BF16.PACK_AB R109, R109, R108 ;  /* 0x0000006c6d6d723e */ /* 0x000fe400000010ff */
[----:B------:R-:W-:-:S02]  /*5850*/  F2FP.BF16.PACK_AB R15, R75, R74 ;  /* 0x0000004a4b0f723e */ /* 0x000fc400000010ff */
[----:B------:R-:W-:Y:S02]  /*5860*/  F2FP.BF16.PACK_AB R14, R151, R150 ;  /* 0x00000096970e723e */ /* 0x000fe400000010ff */
        /* <DEDUP_REMOVED lines=10> */
.L_x_0:
[----:B------:R-:W0:Y:S01]  /*5910*/  S2R R7, SR_TID.X ;  /* 0x0000000000077919 */ /* 0x000e220000002100 */
[----:B------:R-:W-:-:S03]  /*5920*/  IMAD R20, R0, c[0x0][0x198], RZ ;  /* 0x0000660000147a24 */ /* 0x000fc600078e02ff */
[----:B------:R-:W-:Y:S01]  /*5930*/  BAR.SYNC.DEFER_BLOCKING 0x0 ;  /* 0x0000000000007b1d */ /* 0x000fe20000010000 */
[----:B------:R-:W-:-:S04]  /*5940*/  ISETP.GE.AND P0, PT, R2, c[0x0][0x178], PT ;  /* 0x00005e0002007a0c */ /* 0x000fc80003f06270 */
[----:B------:R-:W-:Y:S02]  /*5950*/  ISETP.LT.AND P1, PT, R0, c[0x0][0x17c], !P0 ;  /* 0x00005f0000007a0c */ /* 0x000fe40004721270 */
[----:B------:R-:W-:Y:S02]  /*5960*/  IADD3 R0, R20, c[0x0][0x198], RZ ;  /* 0x0000660014007a10 */ /* 0x000fe40007ffe0ff */
[----:B------:R-:W-:Y:S02]  /*5970*/  ISETP.LT.AND P4, PT, R219, c[0x0][0x17c], !P0 ;  /* 0x00005f00db007a0c */ /* 0x000fe40004781270 */
[----:B------:R-:W-:Y:S02]  /*5980*/  IADD3 R23, R0, c[0x0][0x198], RZ ;  /* 0x0000660000177a10 */ /* 0x000fe40007ffe0ff */
[----:B------:R-:W-:Y:S02]  /*5990*/  ISETP.LT.AND P3, PT, R218, c[0x0][0x17c], !P0 ;  /* 0x00005f00da007a0c */ /* 0x000fe40004761270 */
[----:B------:R-:W-:Y:S01]  /*59a0*/  ISETP.LT.AND P5, PT, R217, c[0x0][0x17c], !P0 ;  /* 0x00005f00d9007a0c */ /* 0x000fe200047a1270 */
[----:B0-----:R-:W-:-:S02]  /*59b0*/  IMAD.SHL.U32 R3, R7, 0x80, RZ ;  /* 0x0000008007037824 */ /* 0x001fc400078e00ff */
[C---:B------:R-:W-:Y:S02]  /*59c0*/  IMAD.SHL.U32 R4, R7.reuse, 0x20, RZ ;  /* 0x0000002007047824 */ /* 0x040fe400078e00ff */
[----:B------:R-:W-:Y:S01]  /*59d0*/  IMAD.SHL.U32 R5, R7, 0x4, RZ ;  /* 0x0000000407057824 */ /* 0x000fe200078e00ff */
[----:B------:R-:W-:Y:S01]  /*59e0*/  LOP3.LUT R3, R3, 0xc00, RZ, 0xc0, !PT ;  /* 0x00000c0003037812 */ /* 0x000fe200078ec0ff */
[----:B------:R-:W-:-:S03]  /*59f0*/  IMAD.SHL.U32 R6, R7, 0x8, RZ ;  /* 0x0000000807067824 */ /* 0x000fc600078e00ff */
[----:B------:R-:W-:Y:S01]  /*5a00*/  LOP3.LUT R4, R3, 0x60, R4, 0xf8, !PT ;  /* 0x0000006003047812 */ /* 0x000fe200078ef804 */
[----:B------:R-:W-:Y:S01]  /*5a10*/  IMAD.SHL.U32 R3, R7, 0x200, RZ ;  /* 0x0000020007037824 */ /* 0x000fe200078e00ff */
[----:B------:R-:W-:Y:S02]  /*5a20*/  LOP3.LUT R6, R6, 0x100, RZ, 0xc0, !PT ;  /* 0x0000010006067812 */ /* 0x000fe400078ec0ff */
[----:B------:R-:W-:Y:S02]  /*5a30*/  LOP3.LUT R5, R4, 0x70, R5, 0x78, !PT ;  /* 0x0000007004057812 */ /* 0x000fe400078e7805 */
[----:B------:R-:W-:-:S03]  /*5a40*/  LOP3.LUT R3, R3, 0xc00, RZ, 0xc0, !PT ;  /* 0x00000c0003037812 */ /* 0x000fc600078ec0ff */
[----:B------:R-:W-:Y:S02]  /*5a50*/  IMAD.IADD R21, R6, 0x1, R5 ;  /* 0x0000000106157824 */ /* 0x000fe400078e0205 */
[----:B------:R-:W-:Y:S02]  /*5a60*/  IMAD R222, R222, 0x10, R3 ;  /* 0x00000010dede7824 */ /* 0x000fe400078e0203 */
[----:B------:R-:W-:Y:S01]  /*5a70*/  IMAD R3, R2, c[0x0][0x194], RZ ;  /* 0x0000650002037a24 */ /* 0x000fe200078e02ff */
[----:B------:R-:W-:Y:S02]  /*5a80*/  STS.128 [R21], R108 ;  /* 0x0000006c15007388 */ /* 0x000fe40000000c00 */
[C---:B------:R-:W-:Y:S02]  /*5a90*/  LOP3.LUT R8, R222.reuse, 0x20, RZ, 0x3c, !PT ;  /* 0x00000020de087812 */ /* 0x040fe400078e3cff */
[----:B------:R0:W-:Y:S01]  /*5aa0*/  STS.128 [R21+0x80], R16 ;  /* 0x0000801015007388 */ /* 0x0001e20000000c00 */
[----:B------:R-:W-:-:S02]  /*5ab0*/  LOP3.LUT R22, R222, 0x40, RZ, 0x3c, !PT ;  /* 0x00000040de167812 */ /* 0x000fc400078e3cff */
[C---:B------:R-:W-:Y:S01]  /*5ac0*/  LEA R27, P2, R3.reuse, c[0x0][0x170], 0x1 ;  /* 0x00005c00031b7a11 */ /* 0x040fe200078408ff */
[----:B------:R-:W-:Y:S03]  /*5ad0*/  STS.128 [R21+0x200], R124 ;  /* 0x0002007c15007388 */ /* 0x000fe60000000c00 */
[----:B------:R-:W-:Y:S01]  /*5ae0*/  LEA.HI.X.SX32 R29, R3, c[0x0][0x174], 0x1, P2 ;  /* 0x00005d00031d7a11 */ /* 0x000fe200010f0eff */
[----:B------:R1:W-:Y:S04]  /*5af0*/  STS.128 [R21+0x280], R12 ;  /* 0x0002800c15007388 */ /* 0x0003e80000000c00 */
[----:B------:R-:W-:Y:S01]  /*5b00*/  BAR.SYNC.DEFER_BLOCKING 0x0 ;  /* 0x0000000000007b1d */ /* 0x000fe20000010000 */
[----:B------:R-:W-:-:S02]  /*5b10*/  LEA R2, P2, R20, R27, 0x1 ;  /* 0x0000001b14027211 */ /* 0x000fc400078408ff */
[----:B0-----:R-:W-:Y:S02]  /*5b20*/  LOP3.LUT R16, R222, 0x60, RZ, 0x3c, !PT ;  /* 0x00000060de107812 */ /* 0x001fe400078e3cff */
[----:B------:R-:W-:Y:S02]  /*5b30*/  LEA.HI.X.SX32 R3, R20, R29, 0x1, P2 ;  /* 0x0000001d14037211 */ /* 0x000fe400010f0eff */
[----:B------:R-:W-:Y:S02]  /*5b40*/  LEA R20, P6, R0, R27, 0x1 ;  /* 0x0000001b00147211 */ /* 0x000fe400078c08ff */
[----:B------:R-:W-:Y:S02]  /*5b50*/  ISETP.LT.AND P2, PT, R216, c[0x0][0x17c], !P0 ;  /* 0x00005f00d8007a0c */ /* 0x000fe40004741270 */
[----:B-1----:R-:W-:Y:S02]  /*5b60*/  LEA.HI.X.SX32 R21, R0, R29, 0x1, P6 ;  /* 0x0000001d00157211 */ /* 0x002fe400030f0eff */
[----:B------:R-:W-:-:S04]  /*5b70*/  IADD3 R0, R23, c[0x0][0x198], RZ ;  /* 0x0000660017007a10 */ /* 0x000fc80007ffe0ff */
[----:B------:R-:W-:Y:S01]  /*5b80*/  IADD3 R26, R0, c[0x0][0x198], RZ ;  /* 0x00006600001a7a10 */ /* 0x000fe20007ffe0ff */
[----:B------:R-:W0:Y:S04]  /*5b90*/  LDS.128 R4, [R222] ;  /* 0x00000000de047984 */ /* 0x000e280000000c00 */
[----:B------:R-:W1:Y:S04]  /*5ba0*/  LDS.128 R8, [R8] ;  /* 0x0000000008087984 */ /* 0x000e680000000c00 */
[----:B------:R2:W3:Y:S04]  /*5bb0*/  LDS.128 R12, [R22] ;  /* 0x00000000160c7984 */ /* 0x0004e80000000c00 */
[----:B------:R-:W4:Y:S01]  /*5bc0*/  LDS.128 R16, [R16] ;  /* 0x0000000010107984 */ /* 0x000f220000000c00 */
[----:B--2---:R-:W-:-:S04]  /*5bd0*/  LEA R22, P6, R23, R27, 0x1 ;  /* 0x0000001b17167211 */ /* 0x004fc800078c08ff */
[----:B------:R-:W-:Y:S02]  /*5be0*/  LEA.HI.X.SX32 R23, R23, R29, 0x1, P6 ;  /* 0x0000001d17177211 */ /* 0x000fe400030f0eff */
[----:B------:R-:W-:-:S04]  /*5bf0*/  LEA R24, P6, R0, R27, 0x1 ;  /* 0x0000001b00187211 */ /* 0x000fc800078c08ff */
[----:B------:R-:W-:Y:S02]  /*5c00*/  LEA.HI.X.SX32 R25, R0, R29, 0x1, P6 ;  /* 0x0000001d00197211 */ /* 0x000fe400030f0eff */
[----:B------:R-:W-:Y:S01]  /*5c10*/  IADD3 R0, R26, c[0x0][0x198], RZ ;  /* 0x000066001a007a10 */ /* 0x000fe20007ffe0ff */
[----:B0-----:R0:W-:Y:S01]  /*5c20*/  @P1 STG.E.U16 [R2.64], R4 ;  /* 0x0000000402001986 */ /* 0x0011e2000c101504 */
[----:B------:R-:W-:Y:S02]  /*5c30*/  ISETP.LT.AND P1, PT, R215, c[0x0][0x17c], !P0 ;  /* 0x00005f00d7007a0c */ /* 0x000fe40004721270 */
[----:B0-----:R-:W-:Y:S02]  /*5c40*/  PRMT R3, R4, 0x7632, R3 ;  /* 0x0000763204037816 */ /* 0x001fe40000000003 */
[----:B------:R-:W-:Y:S02]  /*5c50*/  LEA R2, P6, R26, R27, 0x1 ;  /* 0x0000001b1a027211 */ /* 0x000fe400078c08ff */
[----:B------:R-:W-:Y:S01]  /*5c60*/  IADD3 R4, R0, c[0x0][0x198], RZ ;  /* 0x0000660000047a10 */ /* 0x000fe20007ffe0ff */
[----:B------:R0:W-:Y:S01]  /*5c70*/  @P4 STG.E.U16 [R20.64], R3 ;  /* 0x0000000314004986 */ /* 0x0001e2000c101504 */
[----:B------:R-:W-:-:S03]  /*5c80*/  ISETP.LT.AND P4, PT, R214, c[0x0][0x17c], !P0 ;  /* 0x00005f00d6007a0c */ /* 0x000fc60004781270 */
[----:B-1----:R-:W-:Y:S01]  /*5c90*/  @P3 STG.E.U16 [R22.64], R8 ;  /* 0x0000000816003986 */ /* 0x002fe2000c101504 */
[----:B------:R-:W-:Y:S02]  /*5ca0*/  ISETP.LT.AND P3, PT, R213, c[0x0][0x17c], !P0 ;  /* 0x00005f00d5007a0c */ /* 0x000fe40004761270 */
[----:B0-----:R-:W-:Y:S02]  /*5cb0*/  PRMT R21, R8, 0x7632, R21 ;  /* 0x0000763208157816 */ /* 0x001fe40000000015 */
[----:B------:R-:W-:Y:S02]  /*5cc0*/  LEA.HI.X.SX32 R3, R26, R29, 0x1, P6 ;  /* 0x0000001d1a037211 */ /* 0x000fe400030f0eff */
[----:B------:R-:W-:Y:S01]  /*5cd0*/  LEA R20, P6, R0, R27, 0x1 ;  /* 0x0000001b00147211 */ /* 0x000fe200078c08ff */
[----:B------:R0:W-:Y:S01]  /*5ce0*/  @P5 STG.E.U16 [R24.64], R21 ;  /* 0x0000001518005986 */ /* 0x0001e2000c101504 */
[----:B------:R-:W-:-:S03]  /*5cf0*/  ISETP.LT.AND P5, PT, R212, c[0x0][0x17c], !P0 ;  /* 0x00005f00d4007a0c */ /* 0x000fc600047a1270 */
[----:B---3--:R1:W-:Y:S01]  /*5d00*/  @P2 STG.E.U16 [R2.64], R12 ;  /* 0x0000000c02002986 */ /* 0x0083e2000c101504 */
[----:B------:R-:W-:Y:S02]  /*5d10*/  ISETP.LT.AND P2, PT, R211, c[0x0][0x17c], !P0 ;  /* 0x00005f00d3007a0c */ /* 0x000fe40004741270 */
[----:B0-----:R-:W-:Y:S02]  /*5d20*/  LEA.HI.X.SX32 R21, R0, R29, 0x1, P6 ;  /* 0x0000001d00157211 */ /* 0x001fe400030f0eff */
[C---:B------:R-:W-:Y:S02]  /*5d30*/  LEA R22, P6, R4.reuse, R27, 0x1 ;  /* 0x0000001b04167211 */ /* 0x040fe400078c08ff */
[C---:B------:R-:W-:Y:S02]  /*5d40*/  IADD3 R0, R4.reuse, c[0x0][0x198], RZ ;  /* 0x0000660004007a10 */ /* 0x040fe40007ffe0ff */
[----:B------:R-:W-:Y:S02]  /*5d50*/  LEA.HI.X.SX32 R23, R4, R29, 0x1, P6 ;  /* 0x0000001d04177211 */ /* 0x000fe400030f0eff */
[----:B------:R-:W-:-:S02]  /*5d60*/  LEA R24, P6, R0, R27, 0x1 ;  /* 0x0000001b00187211 */ /* 0x000fc400078c08ff */
[----:B------:R-:W-:Y:S02]  /*5d70*/  IADD3 R4, R0, c[0x0][0x198], RZ ;  /* 0x0000660000047a10 */ /* 0x000fe40007ffe0ff */
[----:B-1----:R-:W-:Y:S02]  /*5d80*/  PRMT R3, R12, 0x7632, R3 ;  /* 0x000076320c037816 */ /* 0x002fe40000000003 */
[----:B------:R-:W-:Y:S02]  /*5d90*/  LEA.HI.X.SX32 R25, R0, R29, 0x1, P6 ;  /* 0x0000001d00197211 */ /* 0x000fe400030f0eff */
[C---:B------:R-:W-:Y:S01]  /*5da0*/  LEA R2, P6, R4.reuse, R27, 0x1 ;  /* 0x0000001b04027211 */ /* 0x040fe200078c08ff */
[----:B------:R0:W-:Y:S01]  /*5db0*/  @P1 STG.E.U16 [R20.64], R3 ;  /* 0x0000000314001986 */ /* 0x0001e2000c101504 */
[----:B------:R-:W-:Y:S02]  /*5dc0*/  IADD3 R0, R4, c[0x0][0x198], RZ ;  /* 0x0000660004007a10 */ /* 0x000fe40007ffe0ff */
[----:B----4-:R-:W-:Y:S01]  /*5dd0*/  PRMT R12, R16, 0x7632, R12 ;  /* 0x00007632100c7816 */ /* 0x010fe2000000000c */
[----:B------:R1:W-:Y:S01]  /*5de0*/  @P4 STG.E.U16 [R22.64], R16 ;  /* 0x0000001016004986 */ /* 0x0003e2000c101504 */
[----:B------:R-:W-:-:S02]  /*5df0*/  ISETP.LT.AND P1, PT, R210, c[0x0][0x17c], !P0 ;  /* 0x00005f00d2007a0c */ /* 0x000fc40004721270 */
[----:B------:R-:W-:Y:S01]  /*5e00*/  ISETP.LT.AND P4, PT, R209, c[0x0][0x17c], !P0 ;  /* 0x00005f00d1007a0c */ /* 0x000fe20004781270 */
[----:B------:R2:W-:Y:S01]  /*5e10*/  @P3 STG.E.U16 [R24.64], R12 ;  /* 0x0000000c18003986 */ /* 0x0005e2000c101504 */
[----:B------:R-:W-:Y:S02]  /*5e20*/  ISETP.LT.AND P3, PT, R208, c[0x0][0x17c], !P0 ;  /* 0x00005f00d0007a0c */ /* 0x000fe40004761270 */
[----:B0-----:R-:W-:Y:S02]  /*5e30*/  LEA.HI.X.SX32 R3, R4, R29, 0x1, P6 ;  /* 0x0000001d04037211 */ /* 0x001fe400030f0eff */
[C---:B------:R-:W-:Y:S02]  /*5e40*/  LEA R20, P6, R0.reuse, R27, 0x1 ;  /* 0x0000001b00147211 */ /* 0x040fe400078c08ff */
[C---:B------:R-:W-:Y:S01]  /*5e50*/  IADD3 R4, R0.reuse, c[0x0][0x198], RZ ;  /* 0x0000660000047a10 */ /* 0x040fe20007ffe0ff */
[----:B------:R0:W-:Y:S01]  /*5e60*/  @P5 STG.E.U16 [R2.64], R5 ;  /* 0x0000000502005986 */ /* 0x0001e2000c101504 */
[----:B------:R-:W-:-:S02]  /*5e70*/  LEA.HI.X.SX32 R21, R0, R29, 0x1, P6 ;  /* 0x0000001d00157211 */ /* 0x000fc400030f0eff */
[C---:B-1----:R-:W-:Y:S02]  /*5e80*/  LEA R22, P6, R4.reuse, R27, 0x1 ;  /* 0x0000001b04167211 */ /* 0x042fe400078c08ff */
[C---:B------:R-:W-:Y:S02]  /*5e90*/  IADD3 R0, R4.reuse, c[0x0][0x198], RZ ;  /* 0x0000660004007a10 */ /* 0x040fe40007ffe0ff */
[----:B------:R-:W-:Y:S02]  /*5ea0*/  LEA.HI.X.SX32 R23, R4, R29, 0x1, P6 ;  /* 0x0000001d04177211 */ /* 0x000fe400030f0eff */
[C---:B--2---:R-:W-:Y:S02]  /*5eb0*/  LEA R24, P6, R0.reuse, R27, 0x1 ;  /* 0x0000001b00187211 */ /* 0x044fe400078c08ff */
[----:B------:R-:W-:Y:S02]  /*5ec0*/  IADD3 R4, R0, c[0x0][0x198], RZ ;  /* 0x0000660000047a10 */ /* 0x000fe40007ffe0ff */
[----:B0-----:R-:W-:-:S02]  /*5ed0*/  PRMT R3, R5, 0x7632, R3 ;  /* 0x0000763205037816 */ /* 0x001fc40000000003 */
[----:B------:R-:W-:Y:S02]  /*5ee0*/  LEA.HI.X.SX32 R25, R0, R29, 0x1, P6 ;  /* 0x0000001d00197211 */ /* 0x000fe400030f0eff */
[C---:B------:R-:W-:Y:S01]  /*5ef0*/  LEA R2, P6, R4.reuse, R27, 0x1 ;  /* 0x0000001b04027211 */ /* 0x040fe200078c08ff */
[----:B------:R0:W-:Y:S01]  /*5f00*/  @P2 STG.E.U16 [R20.64], R3 ;  /* 0x0000000314002986 */ /* 0x0001e2000c101504 */
[----:B------:R-:W-:Y:S02]  /*5f10*/  IADD3 R0, R4, c[0x0][0x198], RZ ;  /* 0x0000660004007a10 */ /* 0x000fe40007ffe0ff */
[----:B------:R-:W-:Y:S01]  /*5f20*/  PRMT R5, R9, 0x7632, R5 ;  /* 0x0000763209057816 */ /* 0x000fe20000000005 */
[----:B------:R-:W-:Y:S01]  /*5f30*/  @P1 STG.E.U16 [R22.64], R9 ;  /* 0x0000000916001986 */ /* 0x000fe2000c101504 */
[----:B------:R-:W-:Y:S02]  /*5f40*/  IADD3 R12, R0, c[0x0][0x198], RZ ;  /* 0x00006600000c7a10 */ /* 0x000fe40007ffe0ff */
[----:B------:R-:W-:Y:S01]  /*5f50*/  ISETP.LT.AND P5, PT, R207, c[0x0][0x17c], !P0 ;  /* 0x00005f00cf007a0c */ /* 0x000fe200047a1270 */
[----:B------:R1:W-:Y:S01]  /*5f60*/  @P4 STG.E.U16 [R24.64], R5 ;  /* 0x0000000518004986 */ /* 0x0003e2000c101504 */
[----:B------:R-:W-:-:S02]  /*5f70*/  ISETP.LT.AND P2, PT, R206, c[0x0][0x17c], !P0 ;  /* 0x00005f00ce007a0c */ /* 0x000fc40004741270 */
[----:B------:R-:W-:Y:S02]  /*5f80*/  ISETP.LT.AND P1, PT, R205, c[0x0][0x17c], !P0 ;  /* 0x00005f00cd007a0c */ /* 0x000fe40004721270 */
[----:B0-----:R-:W-:Y:S02]  /*5f90*/  LEA.HI.X.SX32 R3, R4, R29, 0x1, P6 ;  /* 0x0000001d04037211 */ /* 0x001fe400030f0eff */
[----:B------:R-:W-:Y:S02]  /*5fa0*/  LEA R4, P6, R0, R27, 0x1 ;  /* 0x0000001b00047211 */ /* 0x000fe400078c08ff */
[----:B------:R-:W-:Y:S01]  /*5fb0*/  ISETP.LT.AND P4, PT, R204, c[0x0][0x17c], !P0 ;  /* 0x00005f00cc007a0c */ /* 0x000fe20004781270 */
[----:B------:R0:W-:Y:S01]  /*5fc0*/  @P3 STG.E.U16 [R2.64], R13 ;  /* 0x0000000d02003986 */ /* 0x0001e2000c101504 */
[----:B------:R-:W-:Y:S02]  /*5fd0*/  ISETP.LT.AND P3, PT, R203, c[0x0][0x17c], !P0 ;  /* 0x00005f00cb007a0c */ /* 0x000fe40004761270 */
[----:B-1----:R-:W-:-:S02]  /*5fe0*/  LEA.HI.X.SX32 R5, R0, R29, 0x1, P6 ;  /* 0x0000001d00057211 */ /* 0x002fc400030f0eff */
[C---:B------:R-:W-:Y:S02]  /*5ff0*/  LEA R8, P6, R12.reuse, R27, 0x1 ;  /* 0x0000001b0c087211 */ /* 0x040fe400078c08ff */
[C---:B------:R-:W-:Y:S02]  /*6000*/  IADD3 R0, R12.reuse, c[0x0][0x198], RZ ;  /* 0x000066000c007a10 */ /* 0x040fe40007ffe0ff */
[----:B------:R-:W-:Y:S02]  /*6010*/  LEA.HI.X.SX32 R9, R12, R29, 0x1, P6 ;  /* 0x0000001d0c097211 */ /* 0x000fe400030f0eff */
[C---:B------:R-:W-:Y:S02]  /*6020*/  LEA R20, P6, R0.reuse, R27, 0x1 ;  /* 0x0000001b00147211 */ /* 0x040fe400078c08ff */
[----:B------:R-:W-:Y:S02]  /*6030*/  IADD3 R12, R0, c[0x0][0x198], RZ ;  /* 0x00006600000c7a10 */ /* 0x000fe40007ffe0ff */
[----:B0-----:R-:W-:-:S02]  /*6040*/  PRMT R3, R13, 0x7632, R3 ;  /* 0x000076320d037816 */ /* 0x001fc40000000003 */
[----:B------:R-:W-:Y:S02]  /*6050*/  LEA.HI.X.SX32 R21, R0, R29, 0x1, P6 ;  /* 0x0000001d00157211 */ /* 0x000fe400030f0eff */
[C---:B------:R-:W-:Y:S01]  /*6060*/  LEA R2, P6, R12.reuse, R27, 0x1 ;  /* 0x0000001b0c027211 */ /* 0x040fe200078c08ff */
[----:B------:R0:W-:Y:S01]  /*6070*/  @P5 STG.E.U16 [R4.64], R3 ;  /* 0x0000000304005986 */ /* 0x0001e2000c101504 */
[----:B------:R-:W-:Y:S02]  /*6080*/  IADD3 R0, R12, c[0x0][0x198], RZ ;  /* 0x000066000c007a10 */ /* 0x000fe40007ffe0ff */
[----:B------:R-:W-:Y:S01]  /*6090*/  ISETP.LT.AND P5, PT, R202, c[0x0][0x17c], !P0 ;  /* 0x00005f00ca007a0c */ /* 0x000fe200047a1270 */
[----:B------:R-:W-:Y:S01]  /*60a0*/  @P2 STG.E.U16 [R8.64], R17 ;  /* 0x0000001108002986 */ /* 0x000fe2000c101504 */
[----:B------:R-:W-:Y:S02]  /*60b0*/  ISETP.LT.AND P2, PT, R201, c[0x0][0x17c], !P0 ;  /* 0x00005f00c9007a0c */ /* 0x000fe40004741270 */
[----:B0-----:R-:W-:-:S02]  /*60c0*/  PRMT R5, R17, 0x7632, R5 ;  /* 0x0000763211057816 */ /* 0x001fc40000000005 */
[----:B------:R-:W-:Y:S02]  /*60d0*/  LEA.HI.X.SX32 R3, R12, R29, 0x1, P6 ;  /* 0x0000001d0c037211 */ /* 0x000fe400030f0eff */
[C---:B------:R-:W-:Y:S01]  /*60e0*/  LEA R4, P6, R0.reuse, R27, 0x1 ;  /* 0x0000001b00047211 */ /* 0x040fe200078c08ff */
[----:B------:R0:W-:Y:S01]  /*60f0*/  @P1 STG.E.U16 [R20.64], R5 ;  /* 0x0000000514001986 */ /* 0x0001e2000c101504 */
[----:B------:R-:W-:Y:S02]  /*6100*/  IADD3 R12, R0, c[0x0][0x198], RZ ;  /* 0x00006600000c7a10 */ /* 0x000fe40007ffe0ff */
[----:B------:R-:W-:Y:S01]  /*6110*/  ISETP.LT.AND P1, PT, R200, c[0x0][0x17c], !P0 ;  /* 0x00005f00c8007a0c */ /* 0x000fe20004721270 */
[----:B------:R1:W-:Y:S01]  /*6120*/  @P4 STG.E.U16 [R2.64], R6 ;  /* 0x0000000602004986 */ /* 0x0003e2000c101504 */
[----:B------:R-:W-:Y:S02]  /*6130*/  ISETP.LT.AND P4, PT, R199, c[0x0][0x17c], !P0 ;  /* 0x00005f00c7007a0c */ /* 0x000fe40004781270 */
[----:B0-----:R-:W-:-:S02]  /*6140*/  LEA.HI.X.SX32 R5, R0, R29, 0x1, P6 ;  /* 0x0000001d00057211 */ /* 0x001fc400030f0eff */
[C---:B------:R-:W-:Y:S02]  /*6150*/  LEA R8, P6, R12.reuse, R27, 0x1 ;  /* 0x0000001b0c087211 */ /* 0x040fe400078c08ff */
[----:B------:R-:W-:Y:S02]  /*6160*/  IADD3 R0, R12, c[0x0][0x198], RZ ;  /* 0x000066000c007a10 */ /* 0x000fe40007ffe0ff */
[----:B-1----:R-:W-:Y:S02]  /*6170*/  PRMT R3, R6, 0x7632, R3 ;  /* 0x0000763206037816 */ /* 0x002fe40000000003 */
[----:B------:R-:W-:Y:S02]  /*6180*/  LEA.HI.X.SX32 R9, R12, R29, 0x1, P6 ;  /* 0x0000001d0c097211 */ /* 0x000fe400030f0eff */
[C---:B------:R-:W-:Y:S01]  /*6190*/  LEA R12, P6, R0.reuse, R27, 0x1 ;  /* 0x0000001b000c7211 */ /* 0x040fe200078c08ff */
[----:B------:R0:W-:Y:S01]  /*61a0*/  @P3 STG.E.U16 [R4.64], R3 ;  /* 0x0000000304003986 */ /* 0x0001e2000c101504 */
[----:B------:R-:W-:-:S02]  /*61b0*/  IADD3 R16, R0, c[0x0][0x198], RZ ;  /* 0x0000660000107a10 */ /* 0x000fc40007ffe0ff */
[----:B------:R-:W-:Y:S01]  /*61c0*/  LEA.HI.X.SX32 R13, R0, R29, 0x1, P6 ;  /* 0x0000001d000d7211 */ /* 0x000fe200030f0eff */
[----:B------:R1:W-:Y:S01]  /*61d0*/  @P5 STG.E.U16 [R8.64], R10 ;  /* 0x0000000a08005986 */ /* 0x0003e2000c101504 */
[C---:B------:R-:W-:Y:S02]  /*61e0*/  LEA R2, P5, R16.reuse, R27, 0x1 ;  /* 0x0000001b10027211 */ /* 0x040fe400078a08ff */
[----:B------:R-:W-:Y:S02]  /*61f0*/  IADD3 R0, R16, c[0x0][0x198], RZ ;  /* 0x0000660010007a10 */ /* 0x000fe40007ffe0ff */
[----:B------:R-:W-:Y:S02]  /*6200*/  ISETP.LT.AND P3, PT, R198, c[0x0][0x17c], !P0 ;  /* 0x00005f00c6007a0c */ /* 0x000fe40004761270 */
[----:B------:R-:W-:Y:S02]  /*6210*/  IADD3 R6, R0, c[0x0][0x198], RZ ;  /* 0x0000660000067a10 */ /* 0x000fe40007ffe0ff */
[----:B0-----:R-:W-:-:S02]  /*6220*/  PRMT R5, R10, 0x7632, R5 ;  /* 0x000076320a057816 */ /* 0x001fc40000000005 */
[----:B------:R-:W-:Y:S02]  /*6230*/  LEA.HI.X.SX32 R3, R16, R29, 0x1, P5 ;  /* 0x0000001d10037211 */ /* 0x000fe400028f0eff */
[----:B------:R-:W-:Y:S01]  /*6240*/  LEA R4, P5, R0, R27, 0x1 ;  /* 0x0000001b00047211 */ /* 0x000fe200078a08ff */
[----:B------:R0:W-:Y:S01]  /*6250*/  @P2 STG.E.U16 [R12.64], R5 ;  /* 0x000000050c002986 */ /* 0x0001e2000c101504 */
[----:B-1----:R-:W-:Y:S02]  /*6260*/  PRMT R10, R14, 0x7632, R10 ;  /* 0x000076320e0a7816 */ /* 0x002fe4000000000a */
[----:B------:R-:W-:Y:S01]  /*6270*/  ISETP.LT.AND P6, PT, R197, c[0x0][0x17c], !P0 ;  /* 0x00005f00c5007a0c */ /* 0x000fe200047c1270 */
[----:B------:R1:W-:Y:S01]  /*6280*/  @P1 STG.E.U16 [R2.64], R14 ;  /* 0x0000000e02001986 */ /* 0x0003e2000c101504 */
[----:B------:R-:W-:Y:S02]  /*6290*/  ISETP.LT.AND P2, PT, R196, c[0x0][0x17c], !P0 ;  /* 0x00005f00c4007a0c */ /* 0x000fe40004741270 */
[----:B------:R-:W-:-:S02]  /*62a0*/  ISETP.LT.AND P1, PT, R195, c[0x0][0x17c], !P0 ;  /* 0x00005f00c3007a0c */ /* 0x000fc40004721270 */
[----:B0-----:R-:W-:Y:S02]  /*62b0*/  LEA.HI.X.SX32 R5, R0, R29, 0x1, P5 ;  /* 0x0000001d00057211 */ /* 0x001fe400028f0eff */
[C---:B------:R-:W-:Y:S02]  /*62c0*/  IADD3 R0, R6.reuse, c[0x0][0x198], RZ ;  /* 0x0000660006007a10 */ /* 0x040fe40007ffe0ff */
[-C--:B------:R-:W-:Y:S01]  /*62d0*/  LEA R8, P5, R6, R27.reuse, 0x1 ;  /* 0x0000001b06087211 */ /* 0x080fe200078a08ff */
[----:B------:R0:W-:Y:S01]  /*62e0*/  @P4 STG.E.U16 [R4.64], R10 ;  /* 0x0000000a04004986 */ /* 0x0001e2000c101504 */
[C---:B------:R-:W-:Y:S02]  /*62f0*/  LEA R12, P4, R0.reuse, R27, 0x1 ;  /* 0x0000001b000c7211 */ /* 0x040fe400078808ff */
[----:B-1----:R-:W-:Y:S02]  /*6300*/  IADD3 R3, R0, c[0x0][0x198], RZ ;  /* 0x0000660000037a10 */ /* 0x002fe40007ffe0ff */
[----:B------:R-:W-:-:S02]  /*6310*/  LEA.HI.X.SX32 R9, R6, R29, 0x1, P5 ;  /* 0x0000001d06097211 */ /* 0x000fc400028f0eff */
[----:B------:R-:W-:Y:S02]  /*6320*/  LEA.HI.X.SX32 R13, R0, R29, 0x1, P4 ;  /* 0x0000001d000d7211 */ /* 0x000fe400020f0eff */
[C---:B------:R-:W-:Y:S01]  /*6330*/  IADD3 R0, R3.reuse, c[0x0][0x198], RZ ;  /* 0x0000660003007a10 */ /* 0x040fe20007ffe0ff */
[----:B------:R1:W-:Y:S01]  /*6340*/  @P3 STG.E.U16 [R8.64], R18 ;  /* 0x0000001208003986 */ /* 0x0003e2000c101504 */
[C---:B------:R-:W-:Y:S02]  /*6350*/  LEA R2, P3, R3.reuse, R27, 0x1 ;  /* 0x0000001b03027211 */ /* 0x040fe400078608ff */
[----:B0-----:R-:W-:Y:S02]  /*6360*/  PRMT R5, R18, 0x7632, R5 ;  /* 0x0000763212057816 */ /* 0x001fe40000000005 */
[C---:B------:R-:W-:Y:S02]  /*6370*/  IADD3 R6, R0.reuse, c[0x0][0x198], RZ ;  /* 0x0000660000067a10 */ /* 0x040fe40007ffe0ff */
[----:B------:R-:W-:Y:S01]  /*6380*/  LEA.HI.X.SX32 R3, R3, R29, 0x1, P3 ;  /* 0x0000001d03037211 */ /* 0x000fe200018f0eff */
[----:B------:R0:W-:Y:S01]  /*6390*/  @P6 STG.E.U16 [R12.64], R5 ;  /* 0x000000050c006986 */ /* 0x0001e2000c101504 */
[----:B------:R-:W-:-:S02]  /*63a0*/  LEA R4, P6, R0, R27, 0x1 ;  /* 0x0000001b00047211 */ /* 0x000fc400078c08ff */
[----:B------:R-:W-:Y:S01]  /*63b0*/  ISETP.LT.AND P5, PT, R194, c[0x0][0x17c], !P0 ;  /* 0x00005f00c2007a0c */ /* 0x000fe200047a1270 */
[----:B------:R-:W-:Y:S01]  /*63c0*/  @P2 STG.E.U16 [R2.64], R7 ;  /* 0x0000000702002986 */ /* 0x000fe2000c101504 */
[----:B-1----:R-:W-:Y:S02]  /*63d0*/  PRMT R9, R7, 0x7632, R9 ;  /* 0x0000763207097816 */ /* 0x002fe40000000009 */
[----:B------:R-:W-:Y:S02]  /*63e0*/  ISETP.LT.AND P4, PT, R193, c[0x0][0x17c], !P0 ;  /* 0x00005f00c1007a0c */ /* 0x000fe40004781270 */
[----:B------:R-:W-:Y:S02]  /*63f0*/  ISETP.LT.AND P3, PT, R192, c[0x0][0x17c], !P0 ;  /* 0x00005f00c0007a0c */ /* 0x000fe40004761270 */
[----:B0-----:R-:W-:Y:S02]  /*6400*/  LEA.HI.X.SX32 R5, R0, R29, 0x1, P6 ;  /* 0x0000001d00057211 */ /* 0x001fe400030f0eff */
[----:B------:R-:W-:-:S03]  /*6410*/  IADD3 R0, R6, c[0x0][0x198], RZ ;  /* 0x0000660006007a10 */ /* 0x000fc60007ffe0ff */
[----:B------:R0:W-:Y:S01]  /*6420*/  @P1 STG.E.U16 [R4.64], R9 ;  /* 0x0000000904001986 */ /* 0x0001e2000c101504 */
[----:B------:R-:W-:Y:S02]  /*6430*/  IADD3 R10, R0, c[0x0][0x198], RZ ;  /* 0x00006600000a7a10 */ /* 0x000fe40007ffe0ff */
[-C--:B------:R-:W-:Y:S02]  /*6440*/  LEA R8, P1, R6, R27.reuse, 0x1 ;  /* 0x0000001b06087211 */ /* 0x080fe400078208ff */
[C---:B------:R-:W-:Y:S02]  /*6450*/  IADD3 R14, R10.reuse, c[0x0][0x198], RZ ;  /* 0x000066000a0e7a10 */ /* 0x040fe40007ffe0ff */
[-C--:B------:R-:W-:Y:S02]  /*6460*/  LEA R16, P6, R10, R27.reuse, 0x1 ;  /* 0x0000001b0a107211 */ /* 0x080fe400078c08ff */
[----:B------:R-:W-:Y:S02]  /*6470*/  LEA R12, P2, R0, R27, 0x1 ;  /* 0x0000001b000c7211 */ /* 0x000fe400078408ff */
[----:B------:R-:W-:-:S02]  /*6480*/  IADD3 R18, R14, c[0x0][0x198], RZ ;  /* 0x000066000e127a10 */ /* 0x000fc40007ffe0ff */
[-C--:B0-----:R-:W-:Y:S02]  /*6490*/  LEA.HI.X.SX32 R9, R6, R29.reuse, 0x1, P1 ;  /* 0x0000001d06097211 */ /* 0x081fe400008f0eff */
[-C--:B------:R-:W-:Y:S02]  /*64a0*/  LEA.HI.X.SX32 R17, R10, R29.reuse, 0x1, P6 ;  /* 0x0000001d0a117211 */ /* 0x080fe400030f0eff */
[----:B------:R-:W-:Y:S01]  /*64b0*/  LEA.HI.X.SX32 R13, R0, R29, 0x1, P2 ;  /* 0x0000001d000d7211 */ /* 0x000fe200010f0eff */
[----:B------:R0:W-:Y:S01]  /*64c0*/  @P5 STG.E.U16 [R8.64], R11 ;  /* 0x0000000b08005986 */ /* 0x0001e2000c101504 */
[-C--:B------:R-:W-:Y:S02]  /*64d0*/  LEA R2, P6, R14, R27.reuse, 0x1 ;  /* 0x0000001b0e027211 */ /* 0x080fe400078c08ff */
[C---:B------:R-:W-:Y:S02]  /*64e0*/  LEA R4, P1, R18.reuse, R27, 0x1 ;  /* 0x0000001b12047211 */ /* 0x040fe400078208ff */
[----:B------:R-:W-:-:S02]  /*64f0*/  IADD3 R0, R18, c[0x0][0x198], RZ ;  /* 0x0000660012007a10 */ /* 0x000fc40007ffe0ff */
[----:B------:R-:W-:Y:S02]  /*6500*/  ISETP.LT.AND P2, PT, R191, c[0x0][0x17c], !P0 ;  /* 0x00005f00bf007a0c */ /* 0x000fe40004741270 */
[-C--:B------:R-:W-:Y:S02]  /*6510*/  LEA.HI.X.SX32 R3, R14, R29.reuse, 0x1, P6 ;  /* 0x0000001d0e037211 */ /* 0x080fe400030f0eff */
[----:B------:R-:W-:Y:S02]  /*6520*/  LEA.HI.X.SX32 R5, R18, R29, 0x1, P1 ;  /* 0x0000001d12057211 */ /* 0x000fe400008f0eff */
[----:B------:R-:W-:Y:S02]  /*6530*/  LEA R6, P6, R0, R27, 0x1 ;  /* 0x0000001b00067211 */ /* 0x000fe400078c08ff */
[----:B------:R-:W-:Y:S02]  /*6540*/  ISETP.LT.AND P1, PT, R190, c[0x0][0x17c], !P0 ;  /* 0x00005f00be007a0c */ /* 0x000fe40004721270 */
[----:B------:R-:W-:-:S02]  /*6550*/  ISETP.LT.AND P0, PT, R189, c[0x0][0x17c], !P0 ;  /* 0x00005f00bd007a0c */ /* 0x000fc40004701270 */
[----:B------:R-:W-:Y:S02]  /*6560*/  LEA.HI.X.SX32 R7, R0, R29, 0x1, P6 ;  /* 0x0000001d00077211 */ /* 0x000fe400030f0eff */
[----:B------:R-:W-:Y:S02]  /*6570*/  PRMT R0, R11, 0x7632, R0 ;  /* 0x000076320b007816 */ /* 0x000fe40000000000 */
[----:B0-----:R-:W-:-:S03]  /*6580*/  PRMT R9, R15, 0x7632, R9 ;  /* 0x000076320f097816 */ /* 0x001fc60000000009 */
[----:B------:R0:W-:Y:S04]  /*6590*/  @P4 STG.E.U16 [R12.64], R0 ;  /* 0x000000000c004986 */ /* 0x0001e8000c101504 */
[----:B------:R0:W-:Y:S04]  /*65a0*/  @P3 STG.E.U16 [R16.64], R15 ;  /* 0x0000000f10003986 */ /* 0x0001e8000c101504 */
[----:B------:R0:W-:Y:S04]  /*65b0*/  @P2 STG.E.U16 [R2.64], R9 ;  /* 0x0000000902002986 */ /* 0x0001e8000c101504 */
[----:B------:R0:W-:Y:S01]  /*65c0*/  @P1 STG.E.U16 [R4.64], R19 ;  /* 0x0000001304001986 */ /* 0x0001e2000c101504 */
[----:B------:R-:W-:Y:S05]  /*65d0*/  @!P0 EXIT ;  /* 0x000000000000894d */ /* 0x000fea0003800000 */
[----:B0-----:R-:W-:-:S05]  /*65e0*/  PRMT R3, R19, 0x7632, R3 ;  /* 0x0000763213037816 */ /* 0x001fca0000000003 */
[----:B------:R-:W-:Y:S01]  /*65f0*/  STG.E.U16 [R6.64], R3 ;  /* 0x0000000306007986 */ /* 0x000fe2000c101504 */
[----:B------:R-:W-:Y:S05]  /*6600*/  EXIT ;  /* 0x000000000000794d */ /* 0x000fea0003800000 */
.L_x_3:
[----:B------:R-:W-:-:S00]  /*6610*/  BRA `(.L_x_3) ;  /* 0xfffffff000007947 */ /* 0x000fc0000383ffff */
[----:B------:R-:W-:-:S00]  /*6620*/  NOP ;  /* 0x0000000000007918 */ /* 0x000fc00000000000 */
        /* <DEDUP_REMOVED lines=13> */
.L_x_4:


//--------------------- .nv.shared.matmul_kernel  --------------------------
	.section	.nv.shared.matmul_kernel,"aw",@nobits
	.sectionflags	@""
	.align	16
